	.target	sm_90a

	.elftype	@"ET_EXEC"


//--------------------- .note.nv.tkinfo           --------------------------
	.section	.note.nv.tkinfo,"",@"SHT_NOTE"
	.sectionflags	@"SHF_NOTE_NV_TKINFO"
	.tkinfo
        /*0018*/ 	.word	0x00000002
        /*0030*/ 	.string	""
        /*0030*/ 	.string	"ptxas"
        /*0030*/ 	.string	"Cuda compilation tools, release 13.0, V13.0.88"
        /*0030*/ 	.string	"Build cuda_13.0.r13.0/compiler.36424714_0"
        /*0030*/ 	.string	"-arch sm_90a -m 64 "



//--------------------- .note.nv.cuinfo           --------------------------
	.section	.note.nv.cuinfo,"",@"SHT_NOTE"
	.sectionflags	@"SHF_NOTE_NV_CUINFO"
        /*0018*/ 	.short	0x0002
        /*001a*/ 	.short	0x005a
        /*001c*/ 	.short	0x0082
	.zero		2


//--------------------- .nv.info                  --------------------------
	.section	.nv.info,"",@"SHT_CUDA_INFO"
	.align	4


	//----- nvinfo : EIATTR_REGCOUNT
	.align		4
        /*0000*/ 	.byte	0x04, 0x2f
        /*0002*/ 	.short	(.L_15 - .L_14)
	.align		4
.L_14:
        /*0004*/ 	.word	index@(_ZN7cutlass13device_kernelINS_4gemm6kernel13GemmUniversalIN4cute5tupleIJiiiiEEENS1_10collective13CollectiveMmaINS1_34MainloopSm90TmaGmmaWarpSpecializedILi5ENS5_IJNS4_1CILi1EEESB_SB_EEENS1_32KernelTmaWarpSpecializedPingpongEEENS5_IJNSA_ILi64EEENSA_ILi256EEESF_EEENS_10bfloat16_tENS5_IJlSB_lEEESI_SJ_NS4_8TiledMMAINS4_8MMA_AtomIJNS4_4SM904GMMA28MMA_64x256x16_F32BF16BF16_SSILNSN_5MajorE0ELSP_0ELNSN_7ScaleInE1ELSQ_1EEEEEENS4_6LayoutISC_NS5_IJNSA_ILi0EEESU_SU_EEEEENS5_IJNS4_10UnderscoreESX_SX_EEEEENS4_13SM90_TMA_LOADENS4_14ComposedLayoutINS4_7SwizzleILi3ELi4ELi3EEENS4_18smem_ptr_flag_bitsILi16EEENST_INS5_IJNSA_ILi8EEESF_EEENS5_IJSF_SB_EEEEEEEvNS4_8identityES10_S1A_vS1B_EENS_8epilogue10collective6detail29Sm90TmaWarpSpecializedAdapterINS1E_15DefaultEpilogueISI_SJ_SJ_NS1D_6thread17LinearCombinationISI_Li1EffLNS1I_9ScaleType4KindE0ELNS_15FloatRoundStyleE2ESI_EENS1_15EpilogueDefaultEEEEEvvEEEEvNT_6ParamsE)
        /*0008*/ 	.word	0x000000a8


	//----- nvinfo : EIATTR_FRAME_SIZE
	.align		4
.L_15:
        /*000c*/ 	.byte	0x04, 0x11
        /*000e*/ 	.short	(.L_17 - .L_16)
	.align		4
.L_16:
        /*0010*/ 	.word	index@(_ZN7cutlass13device_kernelINS_4gemm6kernel13GemmUniversalIN4cute5tupleIJiiiiEEENS1_10collective13CollectiveMmaINS1_34MainloopSm90TmaGmmaWarpSpecializedILi5ENS5_IJNS4_1CILi1EEESB_SB_EEENS1_32KernelTmaWarpSpecializedPingpongEEENS5_IJNSA_ILi64EEENSA_ILi256EEESF_EEENS_10bfloat16_tENS5_IJlSB_lEEESI_SJ_NS4_8TiledMMAINS4_8MMA_AtomIJNS4_4SM904GMMA28MMA_64x256x16_F32BF16BF16_SSILNSN_5MajorE0ELSP_0ELNSN_7ScaleInE1ELSQ_1EEEEEENS4_6LayoutISC_NS5_IJNSA_ILi0EEESU_SU_EEEEENS5_IJNS4_10UnderscoreESX_SX_EEEEENS4_13SM90_TMA_LOADENS4_14ComposedLayoutINS4_7SwizzleILi3ELi4ELi3EEENS4_18smem_ptr_flag_bitsILi16EEENST_INS5_IJNSA_ILi8EEESF_EEENS5_IJSF_SB_EEEEEEEvNS4_8identityES10_S1A_vS1B_EENS_8epilogue10collective6detail29Sm90TmaWarpSpecializedAdapterINS1E_15DefaultEpilogueISI_SJ_SJ_NS1D_6thread17LinearCombinationISI_Li1EffLNS1I_9ScaleType4KindE0ELNS_15FloatRoundStyleE2ESI_EENS1_15EpilogueDefaultEEEEEvvEEEEvNT_6ParamsE)
        /*0014*/ 	.word	0x00000008


	//----- nvinfo : EIATTR_MIN_STACK_SIZE
	.align		4
.L_17:
        /*0018*/ 	.byte	0x04, 0x12
        /*001a*/ 	.short	(.L_19 - .L_18)
	.align		4
.L_18:
        /*001c*/ 	.word	index@(_ZN7cutlass13device_kernelINS_4gemm6kernel13GemmUniversalIN4cute5tupleIJiiiiEEENS1_10collective13CollectiveMmaINS1_34MainloopSm90TmaGmmaWarpSpecializedILi5ENS5_IJNS4_1CILi1EEESB_SB_EEENS1_32KernelTmaWarpSpecializedPingpongEEENS5_IJNSA_ILi64EEENSA_ILi256EEESF_EEENS_10bfloat16_tENS5_IJlSB_lEEESI_SJ_NS4_8TiledMMAINS4_8MMA_AtomIJNS4_4SM904GMMA28MMA_64x256x16_F32BF16BF16_SSILNSN_5MajorE0ELSP_0ELNSN_7ScaleInE1ELSQ_1EEEEEENS4_6LayoutISC_NS5_IJNSA_ILi0EEESU_SU_EEEEENS5_IJNS4_10UnderscoreESX_SX_EEEEENS4_13SM90_TMA_LOADENS4_14ComposedLayoutINS4_7SwizzleILi3ELi4ELi3EEENS4_18smem_ptr_flag_bitsILi16EEENST_INS5_IJNSA_ILi8EEESF_EEENS5_IJSF_SB_EEEEEEEvNS4_8identityES10_S1A_vS1B_EENS_8epilogue10collective6detail29Sm90TmaWarpSpecializedAdapterINS1E_15DefaultEpilogueISI_SJ_SJ_NS1D_6thread17LinearCombinationISI_Li1EffLNS1I_9ScaleType4KindE0ELNS_15FloatRoundStyleE2ESI_EENS1_15EpilogueDefaultEEEEEvvEEEEvNT_6ParamsE)
        /*0020*/ 	.word	0x00000008
.L_19:


//--------------------- .nv.compat                --------------------------
	.section	.nv.compat,"",@"SHT_CUDA_COMPAT_INFO"
	.align	4
        /*0000*/ 	.byte	0x02, 0x09, 0x01, 0x00, 0x02, 0x02, 0x04, 0x00, 0x02, 0x05, 0x05, 0x00, 0x03, 0x07, 0x01, 0x01
        /*0010*/ 	.byte	0x02, 0x03, 0x01, 0x00, 0x02, 0x06, 0x01, 0x00, 0x04, 0x0b, 0x08, 0x00, 0x00, 0x00, 0x00, 0x00
        /*0020*/ 	.byte	0x00, 0x00, 0x00, 0x00


//--------------------- .nv.info._ZN7cutlass13device_kernelINS_4gemm6kernel13GemmUniversalIN4cute5tupleIJiiiiEEENS1_10collective13CollectiveMmaINS1_34MainloopSm90TmaGmmaWarpSpecializedILi5ENS5_IJNS4_1CILi1EEESB_SB_EEENS1_32KernelTmaWarpSpecializedPingpongEEENS5_IJNSA_ILi64EEENSA_ILi256EEESF_EEENS_10bfloat16_tENS5_IJlSB_lEEESI_SJ_NS4_8TiledMMAINS4_8MMA_AtomIJNS4_4SM904GMMA28MMA_64x256x16_F32BF16BF16_SSILNSN_5MajorE0ELSP_0ELNSN_7ScaleInE1ELSQ_1EEEEEENS4_6LayoutISC_NS5_IJNSA_ILi0EEESU_SU_EEEEENS5_IJNS4_10UnderscoreESX_SX_EEEEENS4_13SM90_TMA_LOADENS4_14ComposedLayoutINS4_7SwizzleILi3ELi4ELi3EEENS4_18smem_ptr_flag_bitsILi16EEENST_INS5_IJNSA_ILi8EEESF_EEENS5_IJSF_SB_EEEEEEEvNS4_8identityES10_S1A_vS1B_EENS_8epilogue10collective6detail29Sm90TmaWarpSpecializedAdapterINS1E_15DefaultEpilogueISI_SJ_SJ_NS1D_6thread17LinearCombinationISI_Li1EffLNS1I_9ScaleType4KindE0ELNS_15FloatRoundStyleE2ESI_EENS1_15EpilogueDefaultEEEEEvvEEEEvNT_6ParamsE --------------------------
	.section	.nv.info._ZN7cutlass13device_kernelINS_4gemm6kernel13GemmUniversalIN4cute5tupleIJiiiiEEENS1_10collective13CollectiveMmaINS1_34MainloopSm90TmaGmmaWarpSpecializedILi5ENS5_IJNS4_1CILi1EEESB_SB_EEENS1_32KernelTmaWarpSpecializedPingpongEEENS5_IJNSA_ILi64EEENSA_ILi256EEESF_EEENS_10bfloat16_tENS5_IJlSB_lEEESI_SJ_NS4_8TiledMMAINS4_8MMA_AtomIJNS4_4SM904GMMA28MMA_64x256x16_F32BF16BF16_SSILNSN_5MajorE0ELSP_0ELNSN_7ScaleInE1ELSQ_1EEEEEENS4_6LayoutISC_NS5_IJNSA_ILi0EEESU_SU_EEEEENS5_IJNS4_10UnderscoreESX_SX_EEEEENS4_13SM90_TMA_LOADENS4_14ComposedLayoutINS4_7SwizzleILi3ELi4ELi3EEENS4_18smem_ptr_flag_bitsILi16EEENST_INS5_IJNSA_ILi8EEESF_EEENS5_IJSF_SB_EEEEEEEvNS4_8identityES10_S1A_vS1B_EENS_8epilogue10collective6detail29Sm90TmaWarpSpecializedAdapterINS1E_15DefaultEpilogueISI_SJ_SJ_NS1D_6thread17LinearCombinationISI_Li1EffLNS1I_9ScaleType4KindE0ELNS_15FloatRoundStyleE2ESI_EENS1_15EpilogueDefaultEEEEEvvEEEEvNT_6ParamsE,"",@"SHT_CUDA_INFO"
	.sectionflags	@""
	.align	4


	//----- nvinfo : EIATTR_CUDA_API_VERSION
	.align		4
        /*0000*/ 	.byte	0x04, 0x37
        /*0002*/ 	.short	(.L_21 - .L_20)
.L_20:
        /*0004*/ 	.word	0x00000082


	//----- nvinfo : EIATTR_KPARAM_INFO
	.align		4
.L_21:
        /*0008*/ 	.byte	0x04, 0x17
        /*000a*/ 	.short	(.L_23 - .L_22)
.L_22:
        /*000c*/ 	.word	0x00000000
        /*0010*/ 	.short	0x0000
        /*0012*/ 	.short	0x0070
        /*0014*/ 	.byte	0x00, 0xf0, 0x01, 0x10


	//----- nvinfo : EIATTR_SPARSE_MMA_MASK
	.align		4
.L_23:
        /*0018*/ 	.byte	0x03, 0x50
        /*001a*/ 	.short	0x0000


	//----- nvinfo : EIATTR_MAXREG_COUNT
	.align		4
        /*001c*/ 	.byte	0x03, 0x1b
        /*001e*/ 	.short	0x00a8


	//----- nvinfo : EIATTR_NUM_BARRIERS
	.align		4
        /*0020*/ 	.byte	0x02, 0x4c
        /*0022*/ 	.byte	0x01
	.zero		1


	//----- nvinfo : EIATTR_EXTERNS
	.align		4
        /*0024*/ 	.byte	0x04, 0x0f
        /*0026*/ 	.short	(.L_25 - .L_24)


	//   ....[0]....
	.align		4
.L_24:
        /*0028*/ 	.word	index@(__assertfail)


	//----- nvinfo : EIATTR_ANNOTATIONS
	.align		4
.L_25:
        /*002c*/ 	.byte	0x04, 0x55
        /*002e*/ 	.short	(.L_27 - .L_26)


	//   ....[0]....
.L_26:
        /*0030*/ 	.word	0x00000001
        /*0034*/ 	.byte	0xf0, 0x0a, 0x00, 0x00, 0x01, 0x00, 0x00, 0x00, 0xe0, 0x9c, 0x00, 0x00, 0x01, 0x00, 0x00, 0x00
        /*0044*/ 	.byte	0xf0, 0xa8, 0x00, 0x00


	//----- nvinfo : EIATTR_MERCURY_ISA_VERSION
	.align		4
.L_27:
        /*0048*/ 	.byte	0x03, 0x5f
        /*004a*/ 	.short	0x0101


	//----- nvinfo : EIATTR_INT_WARP_WIDE_INSTR_OFFSETS
	.align		4
        /*004c*/ 	.byte	0x04, 0x31
        /*004e*/ 	.short	(.L_29 - .L_28)


	//   ....[0]....
.L_28:
        /*0050*/ 	.word	0x00000400


	//   ....[1]....
        /*0054*/ 	.word	0x00000420


	//   ....[2]....
        /*0058*/ 	.word	0x000004a0


	//   ....[3]....
        /*005c*/ 	.word	0x000004b0


	//   ....[4]....
        /*0060*/ 	.word	0x000004c0


	//   ....[5]....
        /*0064*/ 	.word	0x000004e0


	//   ....[6]....
        /*0068*/ 	.word	0x00000570


	//   ....[7]....
        /*006c*/ 	.word	0x00000590


	//----- nvinfo : EIATTR_COOP_GROUP_MASK_REGIDS
	.align		4
.L_29:
        /*0070*/ 	.byte	0x04, 0x29
        /*0072*/ 	.short	(.L_31 - .L_30)


	//   ....[0]....
.L_30:
        /*0074*/ 	.word	0xffffffff


	//   ....[1]....
        /*0078*/ 	.word	0xffffffff


	//   ....[2]....
        /*007c*/ 	.word	0xffffffff


	//   ....[3]....
        /*0080*/ 	.word	0xffffffff


	//   ....[4]....
        /*0084*/ 	.word	0xffffffff


	//   ....[5]....
        /*0088*/ 	.word	0xffffffff


	//----- nvinfo : EIATTR_COOP_GROUP_INSTR_OFFSETS
	.align		4
.L_31:
        /*008c*/ 	.byte	0x04, 0x28
        /*008e*/ 	.short	(.L_33 - .L_32)


	//   ....[0]....
.L_32:
        /*0090*/ 	.word	0x00000070


	//   ....[1]....
        /*0094*/ 	.word	0x00000080


	//   ....[2]....
        /*0098*/ 	.word	0x00000140


	//   ....[3]....
        /*009c*/ 	.word	0x000002f0


	//   ....[4]....
        /*00a0*/ 	.word	0x00000330


	//   ....[5]....
        /*00a4*/ 	.word	0x00000380


	//----- nvinfo : EIATTR_REG_RECONFIG
	.align		4
.L_33:
        /*00a8*/ 	.byte	0x01, 0x54
	.zero		2


	//----- nvinfo : EIATTR_SYSCALL_OFFSETS
	.align		4
        /*00ac*/ 	.byte	0x04, 0x46
        /*00ae*/ 	.short	(.L_35 - .L_34)


	//   ....[0]....
.L_34:
        /*00b0*/ 	.word	0x000015a0


	//----- nvinfo : EIATTR_MBARRIER_INSTR_OFFSETS
	.align		4
.L_35:
        /*00b4*/ 	.byte	0x04, 0x39
        /*00b6*/ 	.short	(.L_37 - .L_36)


	//   ....[0]....
.L_36:
        /*00b8*/ 	.word	0x00000240
        /*00bc*/ 	.word	0x000000ff
        /*00c0*/ 	.word	0x00000000
        /*00c4*/ 	.short	0x0100
        /*00c6*/ 	.byte	0x08
	.zero		1


	//   ....[1]....
        /*00c8*/ 	.word	0x00000250
        /*00cc*/ 	.word	0x000000ff
        /*00d0*/ 	.word	0x00000028
        /*00d4*/ 	.short	0x0100
        /*00d6*/ 	.byte	0x08
	.zero		1


	//   ....[2]....
        /*00d8*/ 	.word	0x00000260
        /*00dc*/ 	.word	0x000000ff
        /*00e0*/ 	.word	0x00000008
        /*00e4*/ 	.short	0x0100
        /*00e6*/ 	.byte	0x08
	.zero		1


	//   ....[3]....
        /*00e8*/ 	.word	0x00000270
        /*00ec*/ 	.word	0x000000ff
        /*00f0*/ 	.word	0x00000030
        /*00f4*/ 	.short	0x0100
        /*00f6*/ 	.byte	0x08
	.zero		1


	//   ....[4]....
        /*00f8*/ 	.word	0x00000280
        /*00fc*/ 	.word	0x000000ff
        /*0100*/ 	.word	0x00000010
        /*0104*/ 	.short	0x0100
        /*0106*/ 	.byte	0x08
	.zero		1


	//   ....[5]....
        /*0108*/ 	.word	0x00000290
        /*010c*/ 	.word	0x000000ff
        /*0110*/ 	.word	0x00000038
        /*0114*/ 	.short	0x0100
        /*0116*/ 	.byte	0x08
	.zero		1


	//   ....[6]....
        /*0118*/ 	.word	0x000002a0
        /*011c*/ 	.word	0x000000ff
        /*0120*/ 	.word	0x00000018
        /*0124*/ 	.short	0x0100
        /*0126*/ 	.byte	0x08
	.zero		1


	//   ....[7]....
        /*0128*/ 	.word	0x000002b0
        /*012c*/ 	.word	0x000000ff
        /*0130*/ 	.word	0x00000040
        /*0134*/ 	.short	0x0100
        /*0136*/ 	.byte	0x08
	.zero		1


	//   ....[8]....
        /*0138*/ 	.word	0x000002c0
        /*013c*/ 	.word	0x000000ff
        /*0140*/ 	.word	0x00000020
        /*0144*/ 	.short	0x0100
        /*0146*/ 	.byte	0x08
	.zero		1


	//   ....[9]....
        /*0148*/ 	.word	0x000002d0
        /*014c*/ 	.word	0x000000ff
        /*0150*/ 	.word	0x00000048
        /*0154*/ 	.short	0x0100
        /*0156*/ 	.byte	0x08
	.zero		1


	//   ....[10]....
        /*0158*/ 	.word	0x000005d0
        /*015c*/ 	.word	0x000000ff
        /*0160*/ 	.word	0x00000080
        /*0164*/ 	.short	0x0100
        /*0166*/ 	.byte	0x08
	.zero		1


	//   ....[11]....
        /*0168*/ 	.word	0x00000640
        /*016c*/ 	.word	0x000000ff
        /*0170*/ 	.word	0x00000088
        /*0174*/ 	.short	0x0100
        /*0176*/ 	.byte	0x08
	.zero		1


	//   ....[12]....
        /*0178*/ 	.word	0x00000660
        /*017c*/ 	.word	0x000000ff
        /*0180*/ 	.word	0x00000060
        /*0184*/ 	.short	0x0100
        /*0186*/ 	.byte	0x09
	.zero		1


	//   ....[13]....
        /*0188*/ 	.word	0x00000670
        /*018c*/ 	.word	0x000000ff
        /*0190*/ 	.word	0x00000068
        /*0194*/ 	.short	0x0100
        /*0196*/ 	.byte	0x09
	.zero		1


	//   ....[14]....
        /*0198*/ 	.word	0x00000680
        /*019c*/ 	.word	0x000000ff
        /*01a0*/ 	.word	0x00000070
        /*01a4*/ 	.short	0x0100
        /*01a6*/ 	.byte	0x09
	.zero		1


	//   ....[15]....
        /*01a8*/ 	.word	0x00000690
        /*01ac*/ 	.word	0x000000ff
        /*01b0*/ 	.word	0x00000078
        /*01b4*/ 	.short	0x0100
        /*01b6*/ 	.byte	0x09
	.zero		1


	//   ....[16]....
        /*01b8*/ 	.word	0x00001480
        /*01bc*/ 	.word	0x0000009d
        /*01c0*/ 	.word	0x00000000
        /*01c4*/ 	.short	0x010a
        /*01c6*/ 	.byte	0x2a
	.zero		1


	//   ....[17]....
        /*01c8*/ 	.word	0x00001620
        /*01cc*/ 	.word	0x00000003
        /*01d0*/ 	.word	0x00000000
        /*01d4*/ 	.short	0x010a
        /*01d6*/ 	.byte	0x3f
	.zero		1


	//   ....[18]....
        /*01d8*/ 	.word	0x00001680
        /*01dc*/ 	.word	0x00000003
        /*01e0*/ 	.word	0x00000000
        /*01e4*/ 	.short	0x010a
        /*01e6*/ 	.byte	0x3f
	.zero		1


	//   ....[19]....
        /*01e8*/ 	.word	0x00001a10
        /*01ec*/ 	.word	0x000000ff
        /*01f0*/ 	.word	0x00000000
        /*01f4*/ 	.short	0x010a
        /*01f6*/ 	.byte	0x04
	.zero		1


	//   ....[20]....
        /*01f8*/ 	.word	0x00001a50
        /*01fc*/ 	.word	0x000000ff
        /*0200*/ 	.word	0x00000000
        /*0204*/ 	.short	0x010a
        /*0206*/ 	.byte	0x04
	.zero		1


	//   ....[21]....
        /*0208*/ 	.word	0x00001ce0
        /*020c*/ 	.word	0x000000ff
        /*0210*/ 	.word	0x00000000
        /*0214*/ 	.short	0x0101
        /*0216*/ 	.byte	0x04
	.zero		1


	//   ....[22]....
        /*0218*/ 	.word	0x00001dd0
        /*021c*/ 	.word	0x0000009e
        /*0220*/ 	.word	0x00000000
        /*0224*/ 	.short	0x0101
        /*0226*/ 	.byte	0x2d
	.zero		1


	//   ....[23]....
        /*0228*/ 	.word	0x00001ea0
        /*022c*/ 	.word	0x000000ff
        /*0230*/ 	.word	0x00000000
        /*0234*/ 	.short	0x0101
        /*0236*/ 	.byte	0x06
	.zero		1


	//   ....[24]....
        /*0238*/ 	.word	0x00001f50
        /*023c*/ 	.word	0x0000009d
        /*0240*/ 	.word	0x00000010
        /*0244*/ 	.short	0x010a
        /*0246*/ 	.byte	0x2a
	.zero		1


	//   ....[25]....
        /*0248*/ 	.word	0x00009d00
        /*024c*/ 	.word	0x000000a0
        /*0250*/ 	.word	0x00000000
        /*0254*/ 	.short	0x0101
        /*0256*/ 	.byte	0x2d
	.zero		1


	//   ....[26]....
        /*0258*/ 	.word	0x0000a660
        /*025c*/ 	.word	0x0000000a
        /*0260*/ 	.word	0x00000028
        /*0264*/ 	.short	0x010a
        /*0266*/ 	.byte	0x3f
	.zero		1


	//   ....[27]....
        /*0268*/ 	.word	0x0000aa00
        /*026c*/ 	.word	0x00000005
        /*0270*/ 	.word	0x00000088
        /*0274*/ 	.short	0x0101
        /*0276*/ 	.byte	0x3f
	.zero		1


	//   ....[28]....
        /*0278*/ 	.word	0x0000b180
        /*027c*/ 	.word	0x00000009
        /*0280*/ 	.word	0x00000000
        /*0284*/ 	.short	0x010a
        /*0286*/ 	.byte	0x3f
	.zero		1


	//   ....[29]....
        /*0288*/ 	.word	0x0000b200
        /*028c*/ 	.word	0x00000008
        /*0290*/ 	.word	0x00000000
        /*0294*/ 	.short	0x010a
        /*0296*/ 	.byte	0x3f
	.zero		1


	//   ....[30]....
        /*0298*/ 	.word	0x0000b290
        /*029c*/ 	.word	0x00000009
        /*02a0*/ 	.word	0x00000000
        /*02a4*/ 	.short	0x010a
        /*02a6*/ 	.byte	0x3f
	.zero		1


	//   ....[31]....
        /*02a8*/ 	.word	0x0000b320
        /*02ac*/ 	.word	0x00000006
        /*02b0*/ 	.word	0x00000000
        /*02b4*/ 	.short	0x010a
        /*02b6*/ 	.byte	0x3f
	.zero		1


	//   ....[32]....
        /*02b8*/ 	.word	0x0000b3b0
        /*02bc*/ 	.word	0x00000003
        /*02c0*/ 	.word	0x00000000
        /*02c4*/ 	.short	0x010a
        /*02c6*/ 	.byte	0x3f
	.zero		1


	//   ....[33]....
        /*02c8*/ 	.word	0x0000b410
        /*02cc*/ 	.word	0x0000009f
        /*02d0*/ 	.word	0x00000000
        /*02d4*/ 	.short	0x010a
        /*02d6*/ 	.byte	0x3f
	.zero		1


	//   ....[34]....
        /*02d8*/ 	.word	0x0000b460
        /*02dc*/ 	.word	0x00000003
        /*02e0*/ 	.word	0x00000000
        /*02e4*/ 	.short	0x010a
        /*02e6*/ 	.byte	0x3f
	.zero		1


	//   ....[35]....
        /*02e8*/ 	.word	0x0000b4c0
        /*02ec*/ 	.word	0x00000004
        /*02f0*/ 	.word	0x00000000
        /*02f4*/ 	.short	0x010a
        /*02f6*/ 	.byte	0x3f
	.zero		1


	//   ....[36]....
        /*02f8*/ 	.word	0x0000b510
        /*02fc*/ 	.word	0x0000009f
        /*0300*/ 	.word	0x00000010
        /*0304*/ 	.short	0x010a
        /*0306*/ 	.byte	0x3f
	.zero		1


	//   ....[37]....
        /*0308*/ 	.word	0x0000b5e0
        /*030c*/ 	.word	0x0000000a
        /*0310*/ 	.word	0x00000028
        /*0314*/ 	.short	0x010a
        /*0316*/ 	.byte	0x3f
	.zero		1


	//   ....[38]....
        /*0318*/ 	.word	0x0000b6b0
        /*031c*/ 	.word	0x00000009
        /*0320*/ 	.word	0x00000000
        /*0324*/ 	.short	0x010a
        /*0326*/ 	.byte	0x3f
	.zero		1


	//   ....[39]....
        /*0328*/ 	.word	0x0000b700
        /*032c*/ 	.word	0x00000008
        /*0330*/ 	.word	0x00000000
        /*0334*/ 	.short	0x010a
        /*0336*/ 	.byte	0x3f
	.zero		1


	//   ....[40]....
        /*0338*/ 	.word	0x0000b750
        /*033c*/ 	.word	0x00000009
        /*0340*/ 	.word	0x00000000
        /*0344*/ 	.short	0x010a
        /*0346*/ 	.byte	0x3f
	.zero		1


	//   ....[41]....
        /*0348*/ 	.word	0x0000b7a0
        /*034c*/ 	.word	0x00000006
        /*0350*/ 	.word	0x00000000
        /*0354*/ 	.short	0x010a
        /*0356*/ 	.byte	0x3f
	.zero		1


	//----- nvinfo : EIATTR_NUM_MBARRIERS
	.align		4
.L_37:
        /*0358*/ 	.byte	0x03, 0x38
        /*035a*/ 	.short	0x0010


	//----- nvinfo : EIATTR_EXIT_INSTR_OFFSETS
	.align		4
        /*035c*/ 	.byte	0x04, 0x1c
        /*035e*/ 	.short	(.L_39 - .L_38)


	//   ....[0]....
.L_38:
        /*0360*/ 	.word	0x000011a0


	//   ....[1]....
        /*0364*/ 	.word	0x00001200


	//   ....[2]....
        /*0368*/ 	.word	0x0000a390


	//   ....[3]....
        /*036c*/ 	.word	0x0000a3c0


	//   ....[4]....
        /*0370*/ 	.word	0x0000b400


	//----- nvinfo : EIATTR_MAX_THREADS
	.align		4
.L_39:
        /*0374*/ 	.byte	0x04, 0x05
        /*0376*/ 	.short	(.L_41 - .L_40)
.L_40:
        /*0378*/ 	.word	0x00000180
        /*037c*/ 	.word	0x00000001
        /*0380*/ 	.word	0x00000001


	//----- nvinfo : EIATTR_CRS_STACK_SIZE
	.align		4
.L_41:
        /*0384*/ 	.byte	0x04, 0x1e
        /*0386*/ 	.short	(.L_43 - .L_42)
.L_42:
        /*0388*/ 	.word	0x00000000


	//----- nvinfo : EIATTR_CBANK_PARAM_SIZE
	.align		4
.L_43:
        /*038c*/ 	.byte	0x03, 0x19
        /*038e*/ 	.short	0x0470


	//----- nvinfo : EIATTR_PARAM_CBANK
	.align		4
        /*0390*/ 	.byte	0x04, 0x0a
        /*0392*/ 	.short	(.L_45 - .L_44)
	.align		4
.L_44:
        /*0394*/ 	.word	index@(.nv.constant0._ZN7cutlass13device_kernelINS_4gemm6kernel13GemmUniversalIN4cute5tupleIJiiiiEEENS1_10collective13CollectiveMmaINS1_34MainloopSm90TmaGmmaWarpSpecializedILi5ENS5_IJNS4_1CILi1EEESB_SB_EEENS1_32KernelTmaWarpSpecializedPingpongEEENS5_IJNSA_ILi64EEENSA_ILi256EEESF_EEENS_10bfloat16_tENS5_IJlSB_lEEESI_SJ_NS4_8TiledMMAINS4_8MMA_AtomIJNS4_4SM904GMMA28MMA_64x256x16_F32BF16BF16_SSILNSN_5MajorE0ELSP_0ELNSN_7ScaleInE1ELSQ_1EEEEEENS4_6LayoutISC_NS5_IJNSA_ILi0EEESU_SU_EEEEENS5_IJNS4_10UnderscoreESX_SX_EEEEENS4_13SM90_TMA_LOADENS4_14ComposedLayoutINS4_7SwizzleILi3ELi4ELi3EEENS4_18smem_ptr_flag_bitsILi16EEENST_INS5_IJNSA_ILi8EEESF_EEENS5_IJSF_SB_EEEEEEEvNS4_8identityES10_S1A_vS1B_EENS_8epilogue10collective6detail29Sm90TmaWarpSpecializedAdapterINS1E_15DefaultEpilogueISI_SJ_SJ_NS1D_6thread17LinearCombinationISI_Li1EffLNS1I_9ScaleType4KindE0ELNS_15FloatRoundStyleE2ESI_EENS1_15EpilogueDefaultEEEEEvvEEEEvNT_6ParamsE)
        /*0398*/ 	.short	0x0210
        /*039a*/ 	.short	0x0470


	//----- nvinfo : EIATTR_SW_WAR
	.align		4
.L_45:
        /*039c*/ 	.byte	0x04, 0x36
        /*039e*/ 	.short	(.L_47 - .L_46)
.L_46:
        /*03a0*/ 	.word	0x00000008
.L_47:


//--------------------- .nv.callgraph             --------------------------
	.section	.nv.callgraph,"",@"SHT_CUDA_CALLGRAPH"
	.align	4
	.sectionentsize	8
	.align		4
        /*0000*/ 	.word	0x00000000
	.align		4
        /*0004*/ 	.word	0xffffffff
	.align		4
        /*0008*/ 	.word	index@(_ZN7cutlass13device_kernelINS_4gemm6kernel13GemmUniversalIN4cute5tupleIJiiiiEEENS1_10collective13CollectiveMmaINS1_34MainloopSm90TmaGmmaWarpSpecializedILi5ENS5_IJNS4_1CILi1EEESB_SB_EEENS1_32KernelTmaWarpSpecializedPingpongEEENS5_IJNSA_ILi64EEENSA_ILi256EEESF_EEENS_10bfloat16_tENS5_IJlSB_lEEESI_SJ_NS4_8TiledMMAINS4_8MMA_AtomIJNS4_4SM904GMMA28MMA_64x256x16_F32BF16BF16_SSILNSN_5MajorE0ELSP_0ELNSN_7ScaleInE1ELSQ_1EEEEEENS4_6LayoutISC_NS5_IJNSA_ILi0EEESU_SU_EEEEENS5_IJNS4_10UnderscoreESX_SX_EEEEENS4_13SM90_TMA_LOADENS4_14ComposedLayoutINS4_7SwizzleILi3ELi4ELi3EEENS4_18smem_ptr_flag_bitsILi16EEENST_INS5_IJNSA_ILi8EEESF_EEENS5_IJSF_SB_EEEEEEEvNS4_8identityES10_S1A_vS1B_EENS_8epilogue10collective6detail29Sm90TmaWarpSpecializedAdapterINS1E_15DefaultEpilogueISI_SJ_SJ_NS1D_6thread17LinearCombinationISI_Li1EffLNS1I_9ScaleType4KindE0ELNS_15FloatRoundStyleE2ESI_EENS1_15EpilogueDefaultEEEEEvvEEEEvNT_6ParamsE)
	.align		4
        /*000c*/ 	.word	index@(__assertfail)
	.align		4
        /*0010*/ 	.word	0x00000000
	.align		4
        /*0014*/ 	.word	0xfffffffe
	.align		4
        /*0018*/ 	.word	0x00000000
	.align		4
        /*001c*/ 	.word	0xfffffffd
	.align		4
        /*0020*/ 	.word	0x00000000
	.align		4
        /*0024*/ 	.word	0xfffffffc


//--------------------- .nv.constant4             --------------------------
	.section	.nv.constant4,"a",@progbits
	.align	8
	.align		8
.nv.constant4:
        /*0000*/ 	.dword	__assertfail
	.align		8
        /*0008*/ 	.dword	__unnamed_1
	.align		8
        /*0010*/ 	.dword	_ZN39_INTERNAL_750b3f9c_4_k_cu_a4a5928d_27944cuda3std3__45__cpo5beginE
	.align		8
        /*0018*/ 	.dword	_ZN39_INTERNAL_750b3f9c_4_k_cu_a4a5928d_27944cuda3std3__45__cpo3endE
	.align		8
        /*0020*/ 	.dword	_ZN39_INTERNAL_750b3f9c_4_k_cu_a4a5928d_27944cuda3std3__45__cpo6cbeginE
	.align		8
        /*0028*/ 	.dword	_ZN39_INTERNAL_750b3f9c_4_k_cu_a4a5928d_27944cuda3std3__45__cpo4cendE
	.align		8
        /*0030*/ 	.dword	_ZN39_INTERNAL_750b3f9c_4_k_cu_a4a5928d_27944cuda3std3__441_GLOBAL__N__750b3f9c_4_k_cu_a4a5928d_27946ignoreE
	.align		8
        /*0038*/ 	.dword	_ZN39_INTERNAL_750b3f9c_4_k_cu_a4a5928d_27944cuda3std3__419piecewise_constructE
	.align		8
        /*0040*/ 	.dword	_ZN39_INTERNAL_750b3f9c_4_k_cu_a4a5928d_27944cuda3std3__48in_placeE
	.align		8
        /*0048*/ 	.dword	_ZN39_INTERNAL_750b3f9c_4_k_cu_a4a5928d_27944cuda3std6ranges3__45__cpo4swapE
	.align		8
        /*0050*/ 	.dword	_ZN39_INTERNAL_750b3f9c_4_k_cu_a4a5928d_27944cuda3std6ranges3__45__cpo9iter_moveE
	.align		8
        /*0058*/ 	.dword	_ZN39_INTERNAL_750b3f9c_4_k_cu_a4a5928d_27944cute7productE
	.align		8
        /*0060*/ 	.dword	_ZN39_INTERNAL_750b3f9c_4_k_cu_a4a5928d_27944cute1_E
	.align		8
        /*0068*/ 	.dword	$str$22
	.align		8
        /*0070*/ 	.dword	$str$23


//--------------------- .text._ZN7cutlass13device_kernelINS_4gemm6kernel13GemmUniversalIN4cute5tupleIJiiiiEEENS1_10collective13CollectiveMmaINS1_34MainloopSm90TmaGmmaWarpSpecializedILi5ENS5_IJNS4_1CILi1EEESB_SB_EEENS1_32KernelTmaWarpSpecializedPingpongEEENS5_IJNSA_ILi64EEENSA_ILi256EEESF_EEENS_10bfloat16_tENS5_IJlSB_lEEESI_SJ_NS4_8TiledMMAINS4_8MMA_AtomIJNS4_4SM904GMMA28MMA_64x256x16_F32BF16BF16_SSILNSN_5MajorE0ELSP_0ELNSN_7ScaleInE1ELSQ_1EEEEEENS4_6LayoutISC_NS5_IJNSA_ILi0EEESU_SU_EEEEENS5_IJNS4_10UnderscoreESX_SX_EEEEENS4_13SM90_TMA_LOADENS4_14ComposedLayoutINS4_7SwizzleILi3ELi4ELi3EEENS4_18smem_ptr_flag_bitsILi16EEENST_INS5_IJNSA_ILi8EEESF_EEENS5_IJSF_SB_EEEEEEEvNS4_8identityES10_S1A_vS1B_EENS_8epilogue10collective6detail29Sm90TmaWarpSpecializedAdapterINS1E_15DefaultEpilogueISI_SJ_SJ_NS1D_6thread17LinearCombinationISI_Li1EffLNS1I_9ScaleType4KindE0ELNS_15FloatRoundStyleE2ESI_EENS1_15EpilogueDefaultEEEEEvvEEEEvNT_6ParamsE --------------------------
	.section	.text._ZN7cutlass13device_kernelINS_4gemm6kernel13GemmUniversalIN4cute5tupleIJiiiiEEENS1_10collective13CollectiveMmaINS1_34MainloopSm90TmaGmmaWarpSpecializedILi5ENS5_IJNS4_1CILi1EEESB_SB_EEENS1_32KernelTmaWarpSpecializedPingpongEEENS5_IJNSA_ILi64EEENSA_ILi256EEESF_EEENS_10bfloat16_tENS5_IJlSB_lEEESI_SJ_NS4_8TiledMMAINS4_8MMA_AtomIJNS4_4SM904GMMA28MMA_64x256x16_F32BF16BF16_SSILNSN_5MajorE0ELSP_0ELNSN_7ScaleInE1ELSQ_1EEEEEENS4_6LayoutISC_NS5_IJNSA_ILi0EEESU_SU_EEEEENS5_IJNS4_10UnderscoreESX_SX_EEEEENS4_13SM90_TMA_LOADENS4_14ComposedLayoutINS4_7SwizzleILi3ELi4ELi3EEENS4_18smem_ptr_flag_bitsILi16EEENST_INS5_IJNSA_ILi8EEESF_EEENS5_IJSF_SB_EEEEEEEvNS4_8identityES10_S1A_vS1B_EENS_8epilogue10collective6detail29Sm90TmaWarpSpecializedAdapterINS1E_15DefaultEpilogueISI_SJ_SJ_NS1D_6thread17LinearCombinationISI_Li1EffLNS1I_9ScaleType4KindE0ELNS_15FloatRoundStyleE2ESI_EENS1_15EpilogueDefaultEEEEEvvEEEEvNT_6ParamsE,"ax",@progbits
	.align	128
.text._ZN7cutlass13device_kernelINS_4gemm6kernel13GemmUniversalIN4cute5tupleIJiiiiEEENS1_10collective13CollectiveMmaINS1_34MainloopSm90TmaGmmaWarpSpecializedILi5ENS5_IJNS4_1CILi1EEESB_SB_EEENS1_32KernelTmaWarpSpecializedPingpongEEENS5_IJNSA_ILi64EEENSA_ILi256EEESF_EEENS_10bfloat16_tENS5_IJlSB_lEEESI_SJ_NS4_8TiledMMAINS4_8MMA_AtomIJNS4_4SM904GMMA28MMA_64x256x16_F32BF16BF16_SSILNSN_5MajorE0ELSP_0ELNSN_7ScaleInE1ELSQ_1EEEEEENS4_6LayoutISC_NS5_IJNSA_ILi0EEESU_SU_EEEEENS5_IJNS4_10UnderscoreESX_SX_EEEEENS4_13SM90_TMA_LOADENS4_14ComposedLayoutINS4_7SwizzleILi3ELi4ELi3EEENS4_18smem_ptr_flag_bitsILi16EEENST_INS5_IJNSA_ILi8EEESF_EEENS5_IJSF_SB_EEEEEEEvNS4_8identityES10_S1A_vS1B_EENS_8epilogue10collective6detail29Sm90TmaWarpSpecializedAdapterINS1E_15DefaultEpilogueISI_SJ_SJ_NS1D_6thread17LinearCombinationISI_Li1EffLNS1I_9ScaleType4KindE0ELNS_15FloatRoundStyleE2ESI_EENS1_15EpilogueDefaultEEEEEvvEEEEvNT_6ParamsE:
        .type           _ZN7cutlass13device_kernelINS_4gemm6kernel13GemmUniversalIN4cute5tupleIJiiiiEEENS1_10collective13CollectiveMmaINS1_34MainloopSm90TmaGmmaWarpSpecializedILi5ENS5_IJNS4_1CILi1EEESB_SB_EEENS1_32KernelTmaWarpSpecializedPingpongEEENS5_IJNSA_ILi64EEENSA_ILi256EEESF_EEENS_10bfloat16_tENS5_IJlSB_lEEESI_SJ_NS4_8TiledMMAINS4_8MMA_AtomIJNS4_4SM904GMMA28MMA_64x256x16_F32BF16BF16_SSILNSN_5MajorE0ELSP_0ELNSN_7ScaleInE1ELSQ_1EEEEEENS4_6LayoutISC_NS5_IJNSA_ILi0EEESU_SU_EEEEENS5_IJNS4_10UnderscoreESX_SX_EEEEENS4_13SM90_TMA_LOADENS4_14ComposedLayoutINS4_7SwizzleILi3ELi4ELi3EEENS4_18smem_ptr_flag_bitsILi16EEENST_INS5_IJNSA_ILi8EEESF_EEENS5_IJSF_SB_EEEEEEEvNS4_8identityES10_S1A_vS1B_EENS_8epilogue10collective6detail29Sm90TmaWarpSpecializedAdapterINS1E_15DefaultEpilogueISI_SJ_SJ_NS1D_6thread17LinearCombinationISI_Li1EffLNS1I_9ScaleType4KindE0ELNS_15FloatRoundStyleE2ESI_EENS1_15EpilogueDefaultEEEEEvvEEEEvNT_6ParamsE,@function
        .size           _ZN7cutlass13device_kernelINS_4gemm6kernel13GemmUniversalIN4cute5tupleIJiiiiEEENS1_10collective13CollectiveMmaINS1_34MainloopSm90TmaGmmaWarpSpecializedILi5ENS5_IJNS4_1CILi1EEESB_SB_EEENS1_32KernelTmaWarpSpecializedPingpongEEENS5_IJNSA_ILi64EEENSA_ILi256EEESF_EEENS_10bfloat16_tENS5_IJlSB_lEEESI_SJ_NS4_8TiledMMAINS4_8MMA_AtomIJNS4_4SM904GMMA28MMA_64x256x16_F32BF16BF16_SSILNSN_5MajorE0ELSP_0ELNSN_7ScaleInE1ELSQ_1EEEEEENS4_6LayoutISC_NS5_IJNSA_ILi0EEESU_SU_EEEEENS5_IJNS4_10UnderscoreESX_SX_EEEEENS4_13SM90_TMA_LOADENS4_14ComposedLayoutINS4_7SwizzleILi3ELi4ELi3EEENS4_18smem_ptr_flag_bitsILi16EEENST_INS5_IJNSA_ILi8EEESF_EEENS5_IJSF_SB_EEEEEEEvNS4_8identityES10_S1A_vS1B_EENS_8epilogue10collective6detail29Sm90TmaWarpSpecializedAdapterINS1E_15DefaultEpilogueISI_SJ_SJ_NS1D_6thread17LinearCombinationISI_Li1EffLNS1I_9ScaleType4KindE0ELNS_15FloatRoundStyleE2ESI_EENS1_15EpilogueDefaultEEEEEvvEEEEvNT_6ParamsE,(.L_x_327 - _ZN7cutlass13device_kernelINS_4gemm6kernel13GemmUniversalIN4cute5tupleIJiiiiEEENS1_10collective13CollectiveMmaINS1_34MainloopSm90TmaGmmaWarpSpecializedILi5ENS5_IJNS4_1CILi1EEESB_SB_EEENS1_32KernelTmaWarpSpecializedPingpongEEENS5_IJNSA_ILi64EEENSA_ILi256EEESF_EEENS_10bfloat16_tENS5_IJlSB_lEEESI_SJ_NS4_8TiledMMAINS4_8MMA_AtomIJNS4_4SM904GMMA28MMA_64x256x16_F32BF16BF16_SSILNSN_5MajorE0ELSP_0ELNSN_7ScaleInE1ELSQ_1EEEEEENS4_6LayoutISC_NS5_IJNSA_ILi0EEESU_SU_EEEEENS5_IJNS4_10UnderscoreESX_SX_EEEEENS4_13SM90_TMA_LOADENS4_14ComposedLayoutINS4_7SwizzleILi3ELi4ELi3EEENS4_18smem_ptr_flag_bitsILi16EEENST_INS5_IJNSA_ILi8EEESF_EEENS5_IJSF_SB_EEEEEEEvNS4_8identityES10_S1A_vS1B_EENS_8epilogue10collective6detail29Sm90TmaWarpSpecializedAdapterINS1E_15DefaultEpilogueISI_SJ_SJ_NS1D_6thread17LinearCombinationISI_Li1EffLNS1I_9ScaleType4KindE0ELNS_15FloatRoundStyleE2ESI_EENS1_15EpilogueDefaultEEEEEvvEEEEvNT_6ParamsE)
        .other          _ZN7cutlass13device_kernelINS_4gemm6kernel13GemmUniversalIN4cute5tupleIJiiiiEEENS1_10collective13CollectiveMmaINS1_34MainloopSm90TmaGmmaWarpSpecializedILi5ENS5_IJNS4_1CILi1EEESB_SB_EEENS1_32KernelTmaWarpSpecializedPingpongEEENS5_IJNSA_ILi64EEENSA_ILi256EEESF_EEENS_10bfloat16_tENS5_IJlSB_lEEESI_SJ_NS4_8TiledMMAINS4_8MMA_AtomIJNS4_4SM904GMMA28MMA_64x256x16_F32BF16BF16_SSILNSN_5MajorE0ELSP_0ELNSN_7ScaleInE1ELSQ_1EEEEEENS4_6LayoutISC_NS5_IJNSA_ILi0EEESU_SU_EEEEENS5_IJNS4_10UnderscoreESX_SX_EEEEENS4_13SM90_TMA_LOADENS4_14ComposedLayoutINS4_7SwizzleILi3ELi4ELi3EEENS4_18smem_ptr_flag_bitsILi16EEENST_INS5_IJNSA_ILi8EEESF_EEENS5_IJSF_SB_EEEEEEEvNS4_8identityES10_S1A_vS1B_EENS_8epilogue10collective6detail29Sm90TmaWarpSpecializedAdapterINS1E_15DefaultEpilogueISI_SJ_SJ_NS1D_6thread17LinearCombinationISI_Li1EffLNS1I_9ScaleType4KindE0ELNS_15FloatRoundStyleE2ESI_EENS1_15EpilogueDefaultEEEEEvvEEEEvNT_6ParamsE,@"STO_CUDA_ENTRY STV_DEFAULT"
_ZN7cutlass13device_kernelINS_4gemm6kernel13GemmUniversalIN4cute5tupleIJiiiiEEENS1_10collective13CollectiveMmaINS1_34MainloopSm90TmaGmmaWarpSpecializedILi5ENS5_IJNS4_1CILi1EEESB_SB_EEENS1_32KernelTmaWarpSpecializedPingpongEEENS5_IJNSA_ILi64EEENSA_ILi256EEESF_EEENS_10bfloat16_tENS5_IJlSB_lEEESI_SJ_NS4_8TiledMMAINS4_8MMA_AtomIJNS4_4SM904GMMA28MMA_64x256x16_F32BF16BF16_SSILNSN_5MajorE0ELSP_0ELNSN_7ScaleInE1ELSQ_1EEEEEENS4_6LayoutISC_NS5_IJNSA_ILi0EEESU_SU_EEEEENS5_IJNS4_10UnderscoreESX_SX_EEEEENS4_13SM90_TMA_LOADENS4_14ComposedLayoutINS4_7SwizzleILi3ELi4ELi3EEENS4_18smem_ptr_flag_bitsILi16EEENST_INS5_IJNSA_ILi8EEESF_EEENS5_IJSF_SB_EEEEEEEvNS4_8identityES10_S1A_vS1B_EENS_8epilogue10collective6detail29Sm90TmaWarpSpecializedAdapterINS1E_15DefaultEpilogueISI_SJ_SJ_NS1D_6thread17LinearCombinationISI_Li1EffLNS1I_9ScaleType4KindE0ELNS_15FloatRoundStyleE2ESI_EENS1_15EpilogueDefaultEEEEEvvEEEEvNT_6ParamsE:
[----:B------:R-:W0:Y:S02]  /*0000*/  LDC R1, c[0x0][0x28] ;  /* 0x00000a00ff017b82 */ /* 0x000e240000000800 */
[----:B0-----:R-:W-:Y:S01]  /*0010*/  VIADD R1, R1, 0xfffffff8 ;  /* 0xfffffff801017836 */ /* 0x001fe20000000000 */
[----:B------:R-:W0:Y:S01]  /*0020*/  S2R R4, SR_TID.X ;  /* 0x0000000000047919 */ /* 0x000e220000002100 */
[----:B------:R-:W-:Y:S01]  /*0030*/  ELECT P0, URZ, PT ;  /* 0x00000000003f782f */ /* 0x000fe20003800000 */
[----:B------:R-:W-:Y:S01]  /*0040*/  BSSY B0, `(.L_x_0) ;  /* 0x000000f000007945 */ /* 0x000fe20003800000 */
[--C-:B0-----:R-:W-:Y:S02]  /*0050*/  SHF.R.U32.HI R0, RZ, 0x5, R4.reuse ;  /* 0x00000005ff007819 */ /* 0x101fe40000011604 */
[----:B------:R-:W-:-:S03]  /*0060*/  SHF.R.U32.HI R5, RZ, 0x7, R4 ;  /* 0x00000007ff057819 */ /* 0x000fc60000011604 */
[----:B------:R-:W0:Y:S04]  /*0070*/  SHFL.IDX PT, R2, R0, RZ, 0x1f ;  /* 0x00001fff00027589 */ /* 0x000e2800000e0000 */
[----:B------:R1:W2:Y:S01]  /*0080*/  SHFL.IDX PT, R8, R5, RZ, 0x1f ;  /* 0x00001fff05087589 */ /* 0x0002a200000e0000 */
[----:B0-----:R-:W-:-:S13]  /*0090*/  ISETP.NE.OR P0, PT, R2, RZ, !P0 ;  /* 0x000000ff0200720c */ /* 0x001fda0004705670 */
[----:B-12---:R-:W-:Y:S05]  /*00a0*/  @P0 BRA `(.L_x_1) ;  /* 0x0000000000200947 */ /* 0x006fea0003800000 */
[----:B------:R-:W-:Y:S02]  /*00b0*/  ULDC.64 UR4, c[0x0][0x198] ;  /* 0x0000660000047ab9 */ /* 0x000fe40000000a00 */
[----:B------:R-:W-:Y:S02]  /*00c0*/  UIADD3 UR6, UP0, UR4, 0xf0, URZ ;  /* 0x000000f004067890 */ /* 0x000fe4000ff1e03f */
[----:B------:R-:W-:Y:S02]  /*00d0*/  UIADD3 UR4, UP1, UR4, 0x1f0, URZ ;  /* 0x000001f004047890 */ /* 0x000fe4000ff3e03f */
[----:B------:R-:W-:Y:S02]  /*00e0*/  UIADD3.X UR7, URZ, UR5, URZ, UP0, !UPT ;  /* 0x000000053f077290 */ /* 0x000fe400087fe43f */
[----:B------:R-:W-:-:S07]  /*00f0*/  UIADD3.X UR5, URZ, UR5, URZ, UP1, !UPT ;  /* 0x000000053f057290 */ /* 0x000fce0008ffe43f */
[----:B------:R0:W-:Y:S02]  /*0100*/  UTMACCTL.PF [UR6] ;  /* 0x00000000060079b9 */ /* 0x0001e40008040000 */
[----:B------:R0:W-:Y:S02]  /*0110*/  UTMACCTL.PF [UR4] ;  /* 0x00000000040079b9 */ /* 0x0001e40008040000 */
[----:B0-----:R-:W-:Y:S01]  /*0120*/  NOP ;  /* 0x0000000000007918 */ /* 0x001fe20000000000 */
.L_x_1:
[----:B------:R-:W-:Y:S05]  /*0130*/  BSYNC B0 ;  /* 0x0000000000007941 */ /* 0x000fea0003800000 */
.L_x_0:
[----:B------:R-:W0:Y:S02]  /*0140*/  SHFL.IDX PT, R3, R0, RZ, 0x1f ;  /* 0x00001fff00037589 */ /* 0x000e2400000e0000 */
[----:B0-----:R-:W-:-:S13]  /*0150*/  ISETP.NE.AND P0, PT, R3, RZ, PT ;  /* 0x000000ff0300720c */ /* 0x001fda0003f05270 */
[----:B------:R-:W-:Y:S05]  /*0160*/  @P0 BRA `(.L_x_2) ;  /* 0x0000000000600947 */ /* 0x000fea0003800000 */
[----:B------:R-:W0:Y:S01]  /*0170*/  S2UR UR8, SR_CgaCtaId ;  /* 0x00000000000879c3 */ /* 0x000e220000008800 */
[----:B------:R-:W-:Y:S01]  /*0180*/  UMOV UR4, 0x400 ;  /* 0x0000040000047882 */ /* 0x000fe20000000000 */
[----:B------:R-:W-:Y:S01]  /*0190*/  UMOV UR5, 0x1 ;  /* 0x0000000100057882 */ /* 0x000fe20000000000 */
[----:B------:R-:W-:Y:S01]  /*01a0*/  UMOV UR6, 0x80 ;  /* 0x0000008000067882 */ /* 0x000fe20000000000 */
[----:B------:R-:W-:Y:S01]  /*01b0*/  ELECT P0, URZ, PT ;  /* 0x00000000003f782f */ /* 0x000fe20003800000 */
[----:B------:R-:W-:-:S04]  /*01c0*/  UIADD3 UR6, -UR6, 0x100000, URZ ;  /* 0x0010000006067890 */ /* 0x000fc8000fffe13f */
[----:B------:R-:W-:Y:S02]  /*01d0*/  USHF.L.U32 UR7, UR6, 0xb, URZ ;  /* 0x0000000b06077899 */ /* 0x000fe4000800063f */
[----:B------:R-:W-:Y:S02]  /*01e0*/  USHF.L.U32 UR6, UR6, 0x1, URZ ;  /* 0x0000000106067899 */ /* 0x000fe4000800063f */
[----:B0-----:R-:W-:Y:S02]  /*01f0*/  ULEA UR8, UR8, UR4, 0x18 ;  /* 0x0000000408087291 */ /* 0x001fe4000f8ec03f */
[----:B------:R-:W-:-:S04]  /*0200*/  UIADD3 UR4, -UR5, 0x100000, URZ ;  /* 0x0010000005047890 */ /* 0x000fc8000fffe13f */
[----:B------:R-:W-:Y:S02]  /*0210*/  USHF.L.U32 UR5, UR4, 0xb, URZ ;  /* 0x0000000b04057899 */ /* 0x000fe4000800063f */
[----:B------:R-:W-:Y:S01]  /*0220*/  USHF.L.U32 UR4, UR4, 0x1, URZ ;  /* 0x0000000104047899 */ /* 0x000fe2000800063f */
[----:B------:R-:W0:Y:S11]  /*0230*/  FENCE.VIEW.ASYNC.S ;  /* 0x00000000000073c6 */ /* 0x000e360000000000 */
[----:B0-----:R0:W1:Y:S01]  /*0240*/  SYNCS.EXCH.64 URZ, [UR8], UR4 ;  /* 0x00000004083f75b2 */ /* 0x0010620008000100 */
[----:B------:R0:W2:Y:S01]  /*0250*/  SYNCS.EXCH.64 URZ, [UR8+0x28], UR6 ;  /* 0x00002806083f75b2 */ /* 0x0000a20008000100 */
[----:B------:R0:W3:Y:S01]  /*0260*/  SYNCS.EXCH.64 URZ, [UR8+0x8], UR4 ;  /* 0x00000804083f75b2 */ /* 0x0000e20008000100 */
[----:B------:R0:W4:Y:S01]  /*0270*/  SYNCS.EXCH.64 URZ, [UR8+0x30], UR6 ;  /* 0x00003006083f75b2 */ /* 0x0001220008000100 */
[----:B------:R0:W0:Y:S01]  /*0280*/  SYNCS.EXCH.64 URZ, [UR8+0x10], UR4 ;  /* 0x00001004083f75b2 */ /* 0x0000220008000100 */
[----:B------:R0:W0:Y:S01]  /*0290*/  SYNCS.EXCH.64 URZ, [UR8+0x38], UR6 ;  /* 0x00003806083f75b2 */ /* 0x0000220008000100 */
[----:B------:R0:W0:Y:S01]  /*02a0*/  SYNCS.EXCH.64 URZ, [UR8+0x18], UR4 ;  /* 0x00001804083f75b2 */ /* 0x0000220008000100 */
[----:B------:R0:W0:Y:S01]  /*02b0*/  SYNCS.EXCH.64 URZ, [UR8+0x40], UR6 ;  /* 0x00004006083f75b2 */ /* 0x0000220008000100 */
[----:B------:R0:W0:Y:S01]  /*02c0*/  SYNCS.EXCH.64 URZ, [UR8+0x20], UR4 ;  /* 0x00002004083f75b2 */ /* 0x0000220008000100 */
[----:B------:R0:W0:Y:S01]  /*02d0*/  SYNCS.EXCH.64 URZ, [UR8+0x48], UR6 ;  /* 0x00004806083f75b2 */ /* 0x0000220008000100 */
[----:B------:R-:W-:Y:S01]  /*02e0*/  NOP ;  /* 0x0000000000007918 */ /* 0x000fe20000000000 */
.L_x_2:
[----:B------:R-:W5:Y:S01]  /*02f0*/  SHFL.IDX PT, R6, R0, RZ, 0x1f ;  /* 0x00001fff00067589 */ /* 0x000f6200000e0000 */
[----:B------:R-:W-:Y:S01]  /*0300*/  ELECT P0, URZ, PT ;  /* 0x00000000003f782f */ /* 0x000fe20003800000 */
[----:B------:R-:W-:Y:S01]  /*0310*/  NOP ;  /* 0x0000000000007918 */ /* 0x000fe20000000000 */
[----:B------:R-:W-:Y:S01]  /*0320*/  ELECT P1, URZ, PT ;  /* 0x00000000003f782f */ /* 0x000fe20003820000 */
[----:B------:R-:W1:Y:S01]  /*0330*/  SHFL.IDX PT, R3, R0, RZ, 0x1f ;  /* 0x00001fff00037589 */ /* 0x000e6200000e0000 */
[----:B0-----:R-:W-:Y:S01]  /*0340*/  UMOV UR4, 0x20 ;  /* 0x0000002000047882 */ /* 0x001fe20000000000 */
[----:B------:R-:W-:Y:S01]  /*0350*/  UMOV UR11, 0x80 ;  /* 0x00000080000b7882 */ /* 0x000fe20000000000 */
[----:B------:R-:W-:Y:S01]  /*0360*/  NOP ;  /* 0x0000000000007918 */ /* 0x000fe20000000000 */
[C---:B------:R-:W-:Y:S01]  /*0370*/  VIADD R33, R8.reuse, 0xffffffff ;  /* 0xffffffff08217836 */ /* 0x040fe20000000000 */
[----:B------:R-:W0:Y:S01]  /*0380*/  SHFL.IDX PT, R5, R5, RZ, 0x1f ;  /* 0x00001fff05057589 */ /* 0x000e2200000e0000 */
[----:B------:R-:W-:Y:S01]  /*0390*/  ULDC.64 UR36, c[0x0][0x208] ;  /* 0x0000820000247ab9 */ /* 0x000fe20000000a00 */
[----:B------:R-:W-:-:S02]  /*03a0*/  ISETP.NE.AND P2, PT, R8, RZ, PT ;  /* 0x000000ff0800720c */ /* 0x000fc40003f45270 */
[----:B------:R-:W-:Y:S02]  /*03b0*/  ISETP.GE.U32.AND P3, PT, R33, 0x2, PT ;  /* 0x000000022100780c */ /* 0x000fe40003f66070 */
[----:B-----5:R-:W-:Y:S02]  /*03c0*/  ISETP.NE.OR P0, PT, R6, RZ, !P0 ;  /* 0x000000ff0600720c */ /* 0x020fe40004705670 */
[----:B-1----:R-:W-:Y:S02]  /*03d0*/  ISETP.NE.OR P1, PT, R3, RZ, !P1 ;  /* 0x000000ff0300720c */ /* 0x002fe40004f25670 */
[----:B------:R-:W-:-:S04]  /*03e0*/  SHF.R.S32.HI R3, RZ, 0x1f, R2 ;  /* 0x0000001fff037819 */ /* 0x000fc80000011402 */
[----:B------:R-:W-:-:S05]  /*03f0*/  LEA.HI R3, R3, R2, RZ, 0x2 ;  /* 0x0000000203037211 */ /* 0x000fca00078f10ff */
[----:B------:R-:W-:Y:S01]  /*0400*/  VOTEU.ALL UP0, P0 ;  /* 0x00000000003f7886 */ /* 0x000fe20000000000 */
[----:B------:R-:W-:Y:S01]  /*0410*/  LOP3.LUT R3, R3, 0xfffffffc, RZ, 0xc0, !PT ;  /* 0xfffffffc03037812 */ /* 0x000fe200078ec0ff */
[----:B------:R-:W-:-:S03]  /*0420*/  VOTEU.ALL UP1, P1 ;  /* 0x00000000003f7886 */ /* 0x000fc60000820000 */
[----:B------:R-:W1:Y:S01]  /*0430*/  @!UP0 S2UR UR7, SR_CgaCtaId ;  /* 0x00000000000789c3 */ /* 0x000e620000008800 */
[----:B------:R-:W-:Y:S01]  /*0440*/  @!UP0 UMOV UR6, 0x400 ;  /* 0x0000040000068882 */ /* 0x000fe20000000000 */
[----:B------:R-:W-:-:S04]  /*0450*/  @!UP0 UIADD3 UR4, -UR4, 0x100000, URZ ;  /* 0x0010000004048890 */ /* 0x000fc8000fffe13f */
[----:B------:R-:W-:Y:S02]  /*0460*/  @!UP0 USHF.L.U32 UR5, UR4, 0xb, URZ ;  /* 0x0000000b04058899 */ /* 0x000fe4000800063f */
[----:B------:R-:W-:Y:S01]  /*0470*/  @!UP0 USHF.L.U32 UR4, UR4, 0x1, URZ ;  /* 0x0000000104048899 */ /* 0x000fe2000800063f */
[----:B------:R-:W-:Y:S01]  /*0480*/  IMAD.IADD R0, R2, 0x1, -R3 ;  /* 0x0000000102007824 */ /* 0x000fe200078e0a03 */
[----:B------:R-:W-:Y:S01]  /*0490*/  @!UP1 UMOV UR9, 0x400 ;  /* 0x0000040000099882 */ /* 0x000fe20000000000 */
[----:B------:R-:W-:Y:S01]  /*04a0*/  VOTEU.ALL UP2, P1 ;  /* 0x00000000003f7886 */ /* 0x000fe20000840000 */
[----:B------:R-:W-:Y:S01]  /*04b0*/  VOTEU.ALL UP3, P1 ;  /* 0x00000000003f7886 */ /* 0x000fe20000860000 */
[----:B------:R-:W-:Y:S01]  /*04c0*/  VOTEU.ALL UP4, P1 ;  /* 0x00000000003f7886 */ /* 0x000fe20000880000 */
[----:B------:R-:W5:Y:S01]  /*04d0*/  @!UP1 S2UR UR10, SR_CgaCtaId ;  /* 0x00000000000a99c3 */ /* 0x000f620000008800 */
[----:B------:R-:W-:Y:S01]  /*04e0*/  VOTEU.ALL UP5, P1 ;  /* 0x00000000003f7886 */ /* 0x000fe200008a0000 */
[----:B------:R-:W-:-:S04]  /*04f0*/  SHF.R.S32.HI R3, RZ, 0x1f, R4 ;  /* 0x0000001fff037819 */ /* 0x000fc80000011404 */
[----:B------:R-:W-:-:S04]  /*0500*/  LEA.HI R3, R3, R4, RZ, 0x7 ;  /* 0x0000000403037211 */ /* 0x000fc800078f38ff */
[----:B------:R-:W-:-:S05]  /*0510*/  LOP3.LUT R3, R3, 0xffffff80, RZ, 0xc0, !PT ;  /* 0xffffff8003037812 */ /* 0x000fca00078ec0ff */
[----:B------:R-:W-:Y:S01]  /*0520*/  IMAD.IADD R3, R4, 0x1, -R3 ;  /* 0x0000000104037824 */ /* 0x000fe200078e0a03 */
[----:B-1----:R-:W-:Y:S02]  /*0530*/  @!UP0 ULEA UR8, UR7, UR6, 0x18 ;  /* 0x0000000607088291 */ /* 0x002fe4000f8ec03f */
[----:B------:R-:W-:-:S04]  /*0540*/  @!UP1 UIADD3 UR6, -UR11, 0x100000, URZ ;  /* 0x001000000b069890 */ /* 0x000fc8000fffe13f */
[----:B------:R-:W-:Y:S02]  /*0550*/  @!UP1 USHF.L.U32 UR7, UR6, 0xb, URZ ;  /* 0x0000000b06079899 */ /* 0x000fe4000800063f */
[----:B------:R-:W-:Y:S01]  /*0560*/  @!UP1 USHF.L.U32 UR6, UR6, 0x1, URZ ;  /* 0x0000000106069899 */ /* 0x000fe2000800063f */
[----:B------:R-:W-:Y:S01]  /*0570*/  VOTEU.ALL UP0, P0 ;  /* 0x00000000003f7886 */ /* 0x000fe20000000000 */
[----:B-----5:R-:W-:Y:S01]  /*0580*/  @!UP1 ULEA UR9, UR10, UR9, 0x18 ;  /* 0x000000090a099291 */ /* 0x020fe2000f8ec03f */
[----:B------:R-:W-:Y:S02]  /*0590*/  VOTEU.ALL UP1, P0 ;  /* 0x00000000003f7886 */ /* 0x000fe40000020000 */
[----:B------:R-:W-:Y:S01]  /*05a0*/  ULDC.64 UR10, c[0x0][0x598] ;  /* 0x00016600000a7ab9 */ /* 0x000fe20000000a00 */
[----:B------:R-:W-:Y:S01]  /*05b0*/  ISETP.NE.AND P0, PT, R0, 0x3, PT ;  /* 0x000000030000780c */ /* 0x000fe20003f05270 */
[----:B------:R-:W1:Y:S02]  /*05c0*/  FENCE.VIEW.ASYNC.S ;  /* 0x00000000000073c6 */ /* 0x000e640000000000 */
[----:B-1----:R1:W2:Y:S01]  /*05d0*/  @!UP0 SYNCS.EXCH.64 URZ, [UR8+0x80], UR4 ;  /* 0x00008004083f85b2 */ /* 0x0022a20008000100 */
[----:B------:R-:W-:-:S02]  /*05e0*/  ISETP.NE.U32.AND P1, PT, RZ, UR10, PT ;  /* 0x0000000aff007c0c */ /* 0x000fc4000bf25070 */
[----:B------:R-:W-:Y:S02]  /*05f0*/  ISETP.EQ.OR P0, PT, R0, RZ, !P0 ;  /* 0x000000ff0000720c */ /* 0x000fe40004702670 */
[----:B------:R-:W-:Y:S02]  /*0600*/  ISETP.NE.AND.EX P1, PT, RZ, UR11, PT, P1 ;  /* 0x0000000bff007c0c */ /* 0x000fe4000bf25310 */
[----:B------:R-:W-:-:S04]  /*0610*/  ISETP.EQ.AND P0, PT, R8, RZ, P0 ;  /* 0x000000ff0800720c */ /* 0x000fc80000702270 */
[----:B------:R-:W-:-:S04]  /*0620*/  SEL R16, RZ, 0x1, !P0 ;  /* 0x00000001ff107807 */ /* 0x000fc80004000000 */
[----:B------:R-:W-:Y:S01]  /*0630*/  SEL R16, R16, 0x2, P3 ;  /* 0x0000000210107807 */ /* 0x000fe20001800000 */
[----:B------:R1:W2:Y:S01]  /*0640*/  @!UP1 SYNCS.EXCH.64 URZ, [UR8+0x88], UR4 ;  /* 0x00008804083f95b2 */ /* 0x0002a20008000100 */
[----:B------:R-:W-:Y:S01]  /*0650*/  NOP ;  /* 0x0000000000007918 */ /* 0x000fe20000000000 */
[----:B------:R1:W2:Y:S01]  /*0660*/  @!UP2 SYNCS.EXCH.64 URZ, [UR9+0x60], UR6 ;  /* 0x00006006093fa5b2 */ /* 0x0002a20008000100 */
[----:B------:R1:W2:Y:S01]  /*0670*/  @!UP3 SYNCS.EXCH.64 URZ, [UR9+0x68], UR6 ;  /* 0x00006806093fb5b2 */ /* 0x0002a20008000100 */
[----:B------:R1:W2:Y:S01]  /*0680*/  @!UP4 SYNCS.EXCH.64 URZ, [UR9+0x70], UR6 ;  /* 0x00007006093fc5b2 */ /* 0x0002a20008000100 */
[----:B------:R1:W2:Y:S01]  /*0690*/  @!UP5 SYNCS.EXCH.64 URZ, [UR9+0x78], UR6 ;  /* 0x00007806093fd5b2 */ /* 0x0002a20008000100 */
[----:B------:R-:W-:Y:S01]  /*06a0*/  NOP ;  /* 0x0000000000007918 */ /* 0x000fe20000000000 */
[----:B--234-:R-:W-:Y:S06]  /*06b0*/  BAR.SYNC.DEFER_BLOCKING 0x0 ;  /* 0x0000000000007b1d */ /* 0x01cfec0000010000 */
[----:B01----:R-:W-:Y:S05]  /*06c0*/  @!P1 BRA `(.L_x_3) ;  /* 0x00000000001c9947 */ /* 0x003fea0003800000 */
[----:B------:R-:W0:Y:S02]  /*06d0*/  LDC.64 R6, c[0x0][0x598] ;  /* 0x00016600ff067b82 */ /* 0x000e240000000a00 */
[----:B0-----:R-:W2:Y:S02]  /*06e0*/  LDG.E.64 R6, desc[UR36][R6.64] ;  /* 0x0000002406067981 */ /* 0x001ea4000c1e1b00 */
[----:B--2---:R-:W-:-:S04]  /*06f0*/  ISETP.NE.U32.AND P0, PT, R6, RZ, PT ;  /* 0x000000ff0600720c */ /* 0x004fc80003f05070 */
[----:B------:R-:W-:-:S13]  /*0700*/  ISETP.NE.AND.EX P0, PT, R7, RZ, PT, P0 ;  /* 0x000000ff0700720c */ /* 0x000fda0003f05300 */
[----:B------:R-:W-:Y:S05]  /*0710*/  @!P0 BRA `(.L_x_3) ;  /* 0x0000000000088947 */ /* 0x000fea0003800000 */
[----:B------:R1:W5:Y:S01]  /*0720*/  LD.E R153, desc[UR36][R6.64] ;  /* 0x0000002406997980 */ /* 0x000362000c101900 */
[----:B------:R-:W-:Y:S05]  /*0730*/  BRA `(.L_x_4) ;  /* 0x0000000000247947 */ /* 0x000fea0003800000 */
.L_x_3:
[----:B------:R-:W-:Y:S02]  /*0740*/  ULDC.64 UR4, c[0x0][0x588] ;  /* 0x0001620000047ab9 */ /* 0x000fe40000000a00 */
[----:B------:R-:W-:-:S04]  /*0750*/  ISETP.NE.U32.AND P0, PT, RZ, UR4, PT ;  /* 0x00000004ff007c0c */ /* 0x000fc8000bf05070 */
[----:B------:R-:W-:-:S13]  /*0760*/  ISETP.NE.AND.EX P0, PT, RZ, UR5, PT, P0 ;  /* 0x00000005ff007c0c */ /* 0x000fda000bf05300 */
[----:B------:R-:W-:Y:S05]  /*0770*/  @!P0 BRA `(.L_x_5) ;  /* 0x00000000000c8947 */ /* 0x000fea0003800000 */
[----:B------:R-:W0:Y:S02]  /*0780*/  LDC.64 R6, c[0x0][0x588] ;  /* 0x00016200ff067b82 */ /* 0x000e240000000a00 */
[----:B0-----:R0:W5:Y:S01]  /*0790*/  LDG.E R153, desc[UR36][R6.64] ;  /* 0x0000002406997981 */ /* 0x001162000c1e1900 */
[----:B------:R-:W-:Y:S05]  /*07a0*/  BRA `(.L_x_4) ;  /* 0x0000000000087947 */ /* 0x000fea0003800000 */
.L_x_5:
[----:B------:R-:W-:Y:S02]  /*07b0*/  ULDC UR4, c[0x0][0x580] ;  /* 0x0001600000047ab9 */ /* 0x000fe40000000800 */
[----:B------:R-:W-:-:S07]  /*07c0*/  IMAD.U32 R153, RZ, RZ, UR4 ;  /* 0x00000004ff997e24 */ /* 0x000fce000f8e00ff */
.L_x_4:
[----:B------:R-:W-:Y:S02]  /*07d0*/  ULDC.64 UR4, c[0x0][0x5a0] ;  /* 0x0001680000047ab9 */ /* 0x000fe40000000a00 */
[----:B------:R-:W-:-:S04]  /*07e0*/  ISETP.NE.U32.AND P0, PT, RZ, UR4, PT ;  /* 0x00000004ff007c0c */ /* 0x000fc8000bf05070 */
[----:B------:R-:W-:-:S13]  /*07f0*/  ISETP.NE.AND.EX P0, PT, RZ, UR5, PT, P0 ;  /* 0x00000005ff007c0c */ /* 0x000fda000bf05300 */
[----:B------:R-:W-:Y:S05]  /*0800*/  @!P0 BRA `(.L_x_6) ;  /* 0x00000000001c8947 */ /* 0x000fea0003800000 */
[----:B01----:R-:W0:Y:S02]  /*0810*/  LDC.64 R6, c[0x0][0x5a0] ;  /* 0x00016800ff067b82 */ /* 0x003e240000000a00 */
[----:B0-----:R-:W2:Y:S02]  /*0820*/  LDG.E.64 R6, desc[UR36][R6.64] ;  /* 0x0000002406067981 */ /* 0x001ea4000c1e1b00 */
[----:B--2---:R-:W-:-:S04]  /*0830*/  ISETP.NE.U32.AND P0, PT, R6, RZ, PT ;  /* 0x000000ff0600720c */ /* 0x004fc80003f05070 */
[----:B------:R-:W-:-:S13]  /*0840*/  ISETP.NE.AND.EX P0, PT, R7, RZ, PT, P0 ;  /* 0x000000ff0700720c */ /* 0x000fda0003f05300 */
[----:B------:R-:W-:Y:S05]  /*0850*/  @!P0 BRA `(.L_x_6) ;  /* 0x0000000000088947 */ /* 0x000fea0003800000 */
[----:B------:R3:W5:Y:S01]  /*0860*/  LD.E R152, desc[UR36][R6.64] ;  /* 0x0000002406987980 */ /* 0x000762000c101900 */
[----:B------:R-:W-:Y:S05]  /*0870*/  BRA `(.L_x_7) ;  /* 0x0000000000247947 */ /* 0x000fea0003800000 */
.L_x_6:
[----:B------:R-:W-:Y:S02]  /*0880*/  ULDC.64 UR4, c[0x0][0x590] ;  /* 0x0001640000047ab9 */ /* 0x000fe40000000a00 */
[----:B------:R-:W-:-:S04]  /*0890*/  ISETP.NE.U32.AND P0, PT, RZ, UR4, PT ;  /* 0x00000004ff007c0c */ /* 0x000fc8000bf05070 */
[----:B------:R-:W-:-:S13]  /*08a0*/  ISETP.NE.AND.EX P0, PT, RZ, UR5, PT, P0 ;  /* 0x00000005ff007c0c */ /* 0x000fda000bf05300 */
[----:B------:R-:W-:Y:S05]  /*08b0*/  @!P0 BRA `(.L_x_8) ;  /* 0x00000000000c8947 */ /* 0x000fea0003800000 */
[----:B01----:R-:W0:Y:S02]  /*08c0*/  LDC.64 R6, c[0x0][0x590] ;  /* 0x00016400ff067b82 */ /* 0x003e240000000a00 */
[----:B0-----:R2:W5:Y:S01]  /*08d0*/  LDG.E R152, desc[UR36][R6.64] ;  /* 0x0000002406987981 */ /* 0x001562000c1e1900 */
[----:B------:R-:W-:Y:S05]  /*08e0*/  BRA `(.L_x_7) ;  /* 0x0000000000087947 */ /* 0x000fea0003800000 */
.L_x_8:
[----:B------:R-:W-:Y:S02]  /*08f0*/  ULDC UR4, c[0x0][0x584] ;  /* 0x0001610000047ab9 */ /* 0x000fe40000000800 */
[----:B------:R-:W-:-:S07]  /*0900*/  IMAD.U32 R152, RZ, RZ, UR4 ;  /* 0x00000004ff987e24 */ /* 0x000fce000f8e00ff */
.L_x_7:
[----:B------:R-:W4:Y:S01]  /*0910*/  LDC R2, c[0x0][0x65c] ;  /* 0x00019700ff027b82 */ /* 0x000f220000000800 */
[----:B------:R-:W4:Y:S01]  /*0920*/  S2R R14, SR_CTAID.Y ;  /* 0x00000000000e7919 */ /* 0x000f220000002600 */
[----:B------:R-:W-:Y:S01]  /*0930*/  ULDC UR6, c[0x0][0x28c] ;  /* 0x0000a30000067ab9 */ /* 0x000fe20000000800 */
[----:B------:R-:W-:Y:S01]  /*0940*/  ISETP.NE.AND P0, PT, R8, 0x2, PT ;  /* 0x000000020800780c */ /* 0x000fe20003f05270 */
[----:B------:R-:W-:Y:S01]  /*0950*/  UIADD3 UR6, UR6, 0x3f, URZ ;  /* 0x0000003f06067890 */ /* 0x000fe2000fffe03f */
[----:B0123--:R-:W0:Y:S01]  /*0960*/  S2R R6, SR_CTAID.X ;  /* 0x0000000000067919 */ /* 0x00fe220000002500 */
[----:B------:R-:W-:Y:S01]  /*0970*/  IMAD.MOV.U32 R7, RZ, RZ, RZ ;  /* 0x000000ffff077224 */ /* 0x000fe200078e00ff */
[----:B------:R-:W-:Y:S01]  /*0980*/  UMOV UR38, URZ ;  /* 0x0000003f00267c82 */ /* 0x000fe20008000000 */
[----:B------:R-:W-:Y:S01]  /*0990*/  USHF.R.S32.HI UR7, URZ, 0x1f, UR6 ;  /* 0x0000001f3f077899 */ /* 0x000fe20008011406 */
[----:B------:R-:W-:Y:S01]  /*09a0*/  UMOV UR39, URZ ;  /* 0x0000003f00277c82 */ /* 0x000fe20008000000 */
[----:B------:R-:W-:-:S02]  /*09b0*/  ULDC.64 UR8, c[0x0][0x650] ;  /* 0x0001940000087ab9 */ /* 0x000fc40000000a00 */
[----:B------:R-:W-:-:S04]  /*09c0*/  ULEA.HI UR7, UR7, UR6, URZ, 0x6 ;  /* 0x0000000607077291 */ /* 0x000fc8000f8f303f */
[----:B------:R-:W-:Y:S01]  /*09d0*/  USHF.R.S32.HI UR40, URZ, 0x6, UR7 ;  /* 0x000000063f287899 */ /* 0x000fe20008011407 */
[----:B----4-:R-:W-:-:S13]  /*09e0*/  ISETP.NE.AND P1, PT, R2, 0x1, PT ;  /* 0x000000010200780c */ /* 0x010fda0003f25270 */
[----:B------:R-:W0:Y:S01]  /*09f0*/  @P1 LDC R19, c[0x0][0x10] ;  /* 0x00000400ff131b82 */ /* 0x000e220000000800 */
[----:B------:R-:W-:Y:S02]  /*0a00*/  @P1 IMAD.MOV.U32 R8, RZ, RZ, R14 ;  /* 0x000000ffff081224 */ /* 0x000fe400078e000e */
[----:B------:R-:W-:Y:S02]  /*0a10*/  @P1 IMAD.MOV.U32 R9, RZ, RZ, RZ ;  /* 0x000000ffff091224 */ /* 0x000fe400078e00ff */
[----:B------:R-:W-:-:S03]  /*0a20*/  @P1 IMAD.MOV.U32 R17, RZ, RZ, RZ ;  /* 0x000000ffff111224 */ /* 0x000fc600078e00ff */
[----:B------:R-:W1:Y:S01]  /*0a30*/  @!P1 LDC R11, c[0x0][0xc] ;  /* 0x00000300ff0b9b82 */ /* 0x000e620000000800 */
[----:B------:R-:W-:Y:S01]  /*0a40*/  ULDC UR4, c[0x0][0xc] ;  /* 0x0000030000047ab9 */ /* 0x000fe20000000800 */
[----:B------:R-:W-:Y:S02]  /*0a50*/  ULDC UR5, c[0x0][0x10] ;  /* 0x0000040000057ab9 */ /* 0x000fe40000000800 */
[----:B------:R-:W-:-:S04]  /*0a60*/  UIMAD.WIDE.U32 UR4, UR4, UR5, URZ ;  /* 0x00000005040472a5 */ /* 0x000fc8000f8e003f */
[----:B------:R-:W2:Y:S01]  /*0a70*/  LDC R2, c[0x0][0x14] ;  /* 0x00000500ff027b82 */ /* 0x000ea20000000800 */
[----:B0-----:R-:W-:-:S04]  /*0a80*/  @P1 IMAD.WIDE.U32 R18, R6, R19, R8 ;  /* 0x0000001306121225 */ /* 0x001fc800078e0008 */
[----:B------:R-:W-:Y:S02]  /*0a90*/  @P1 IMAD.IADD R17, R19, 0x1, R17 ;  /* 0x0000000113111824 */ /* 0x000fe400078e0211 */
[----:B-1----:R-:W-:-:S04]  /*0aa0*/  @!P1 IMAD.WIDE.U32 R8, R11, R14, R6 ;  /* 0x0000000e0b089225 */ /* 0x002fc800078e0006 */
[----:B------:R-:W-:Y:S02]  /*0ab0*/  @!P1 IMAD.MOV.U32 R18, RZ, RZ, R8 ;  /* 0x000000ffff129224 */ /* 0x000fe400078e0008 */
[----:B------:R-:W-:Y:S02]  /*0ac0*/  @!P1 IMAD.MOV.U32 R17, RZ, RZ, R9 ;  /* 0x000000ffff119224 */ /* 0x000fe400078e0009 */
[----:B--2---:R-:W-:-:S04]  /*0ad0*/  IMAD.WIDE.U32 R12, R2, UR4, RZ ;  /* 0x00000004020c7c25 */ /* 0x004fc8000f8e00ff */
[----:B------:R-:W-:Y:S01]  /*0ae0*/  IMAD R23, R2, UR5, RZ ;  /* 0x0000000502177c24 */ /* 0x000fe2000f8e02ff */
[----:B------:R0:W-:Y:S03]  /*0af0*/  STL.64 [R1], R12 ;  /* 0x0000000c01007387 */ /* 0x0001e60000100a00 */
[----:B------:R-:W-:Y:S01]  /*0b00*/  IMAD.IADD R23, R13, 0x1, R23 ;  /* 0x000000010d177824 */ /* 0x000fe200078e0217 */
[----:B------:R-:W-:Y:S06]  /*0b10*/  @P0 BRA `(.L_x_9) ;  /* 0x0000000000200947 */ /* 0x000fec0003800000 */
[----:B------:R-:W-:Y:S01]  /*0b20*/  UISETP.GE.U32.AND UP0, UPT, UR40, 0x5, UPT ;  /* 0x000000052800788c */ /* 0x000fe2000bf06070 */
[----:B------:R-:W-:Y:S01]  /*0b30*/  IADD3 R18, P0, R18, R12, RZ ;  /* 0x0000000c12127210 */ /* 0x000fe20007f1e0ff */
[----:B------:R-:W-:Y:S01]  /*0b40*/  UIMAD.WIDE.U32 UR4, UR40, -0x33333333, URZ ;  /* 0xcccccccd280478a5 */ /* 0x000fe2000f8e003f */
[----:B------:R-:W-:-:S03]  /*0b50*/  UMOV UR39, URZ ;  /* 0x0000003f00277c82 */ /* 0x000fc60008000000 */
[----:B------:R-:W-:Y:S01]  /*0b60*/  USHF.R.U32.HI UR4, URZ, 0x2, UR5 ;  /* 0x000000023f047899 */ /* 0x000fe20008011605 */
[----:B------:R-:W-:-:S03]  /*0b70*/  IMAD.X R17, R23, 0x1, R17, P0 ;  /* 0x0000000117117824 */ /* 0x000fc600000e0611 */
[----:B------:R-:W-:Y:S02]  /*0b80*/  UIMAD UR38, UR4, -0x5, UR40 ;  /* 0xfffffffb042678a4 */ /* 0x000fe4000f8e0228 */
[----:B------:R-:W-:-:S12]  /*0b90*/  @UP0 ULOP3.LUT UR39, UR4, 0x1, URZ, 0xc0, !UPT ;  /* 0x0000000104270892 */ /* 0x000fd8000f8ec03f */
.L_x_9:
[----:B------:R-:W-:Y:S01]  /*0ba0*/  ISETP.GE.U32.AND P0, PT, R18, UR8, PT ;  /* 0x0000000812007c0c */ /* 0x000fe2000bf06070 */
[----:B------:R-:W-:Y:S01]  /*0bb0*/  IMAD.MOV.U32 R19, RZ, RZ, -0x1 ;  /* 0xffffffffff137424 */ /* 0x000fe200078e00ff */
[----:B------:R-:W-:Y:S01]  /*0bc0*/  PRMT R8, RZ, 0x7610, R8 ;  /* 0x00007610ff087816 */ /* 0x000fe20000000008 */
[----:B------:R-:W-:Y:S01]  /*0bd0*/  IMAD.MOV.U32 R22, RZ, RZ, -0x1 ;  /* 0xffffffffff167424 */ /* 0x000fe200078e00ff */
[----:B------:R-:W-:Y:S01]  /*0be0*/  ISETP.GE.U32.AND.EX P0, PT, R17, UR9, PT, P0 ;  /* 0x0000000911007c0c */ /* 0x000fe2000bf06100 */
[----:B------:R-:W-:-:S12]  /*0bf0*/  IMAD.MOV.U32 R2, RZ, RZ, -0x1 ;  /* 0xffffffffff027424 */ /* 0x000fd800078e00ff */
[----:B------:R-:W-:Y:S05]  /*0c00*/  @P0 BRA `(.L_x_10) ;  /* 0x00000004005c0947 */ /* 0x000fea0003800000 */
[----:B------:R-:W1:Y:S01]  /*0c10*/  LDC.64 R20, c[0x0][0x628] ;  /* 0x00018a00ff147b82 */ /* 0x000e620000000a00 */
[----:B------:R-:W-:Y:S02]  /*0c20*/  IMAD.MOV.U32 R8, RZ, RZ, R18 ;  /* 0x000000ffff087224 */ /* 0x000fe400078e0012 */
[----:B------:R-:W-:-:S05]  /*0c30*/  IMAD.MOV.U32 R9, RZ, RZ, R17 ;  /* 0x000000ffff097224 */ /* 0x000fca00078e0011 */
[----:B------:R-:W2:Y:S08]  /*0c40*/  LDC R2, c[0x0][0x630] ;  /* 0x00018c00ff027b82 */ /* 0x000eb00000000800 */
[----:B------:R-:W3:Y:S01]  /*0c50*/  LDC.64 R24, c[0x0][0x620] ;  /* 0x00018800ff187b82 */ /* 0x000ee20000000a00 */
[----:B-1----:R-:W-:-:S04]  /*0c60*/  ISETP.NE.U32.AND P0, PT, R20, RZ, PT ;  /* 0x000000ff1400720c */ /* 0x002fc80003f05070 */
[----:B------:R-:W-:-:S13]  /*0c70*/  ISETP.NE.AND.EX P0, PT, R21, RZ, PT, P0 ;  /* 0x000000ff1500720c */ /* 0x000fda0003f05300 */
[----:B--23--:R-:W-:Y:S05]  /*0c80*/  @!P0 BRA `(.L_x_11) ;  /* 0x0000000000288947 */ /* 0x00cfea0003800000 */
[----:B0-----:R-:W0:Y:S02]  /*0c90*/  LDC R13, c[0x0][0x634] ;  /* 0x00018d00ff0d7b82 */ /* 0x001e240000000800 */
[----:B0-----:R-:W-:-:S05]  /*0ca0*/  IADD3 R13, P0, R18, R13, RZ ;  /* 0x0000000d120d7210 */ /* 0x001fca0007f1e0ff */
[----:B------:R-:W-:-:S04]  /*0cb0*/  IMAD.X R15, RZ, RZ, R17, P0 ;  /* 0x000000ffff0f7224 */ /* 0x000fc800000e0611 */
[----:B------:R-:W-:-:S04]  /*0cc0*/  IMAD.WIDE.U32 R8, R15, R20, RZ ;  /* 0x000000140f087225 */ /* 0x000fc800078e00ff */
[----:B------:R-:W-:-:S04]  /*0cd0*/  IMAD.WIDE.U32 R10, P0, R13, R21, R8 ;  /* 0x000000150d0a7225 */ /* 0x000fc80007800008 */
[----:B------:R-:W-:-:S04]  /*0ce0*/  IMAD.WIDE.U32 R8, R13, R20, RZ ;  /* 0x000000140d087225 */ /* 0x000fc800078e00ff */
[----:B------:R-:W-:Y:S01]  /*0cf0*/  IMAD.X R13, RZ, RZ, RZ, P0 ;  /* 0x000000ffff0d7224 */ /* 0x000fe200000e06ff */
[----:B------:R-:W-:Y:S01]  /*0d00*/  IADD3 RZ, P0, R9, R10, RZ ;  /* 0x0000000a09ff7210 */ /* 0x000fe20007f1e0ff */
[----:B------:R-:W-:-:S04]  /*0d10*/  IMAD.MOV.U32 R12, RZ, RZ, R11 ;  /* 0x000000ffff0c7224 */ /* 0x000fc800078e000b */
[----:B------:R-:W-:-:S08]  /*0d20*/  IMAD.WIDE.U32.X R8, R15, R21, R12, P0 ;  /* 0x000000150f087225 */ /* 0x000fd000000e040c */
.L_x_11:
[-CC-:B------:R-:W-:Y:S01]  /*0d30*/  SHF.R.U64 R31, R8, R2.reuse, R9.reuse ;  /* 0x00000002081f7219 */ /* 0x180fe20000001209 */
[----:B0-----:R-:W0:Y:S01]  /*0d40*/  LDC R12, c[0x0][0x618] ;  /* 0x00018600ff0c7b82 */ /* 0x001e220000000800 */
[----:B------:R-:W-:Y:S01]  /*0d50*/  SHF.R.U32.HI R7, RZ, R2, R9 ;  /* 0x00000002ff077219 */ /* 0x000fe20000011609 */
[----:B------:R-:W-:Y:S01]  /*0d60*/  ULDC UR4, c[0x0][0x150] ;  /* 0x0000540000047ab9 */ /* 0x000fe20000000800 */
[----:B------:R-:W-:Y:S01]  /*0d70*/  IADD3 R11, P0, RZ, -R31, RZ ;  /* 0x8000001fff0b7210 */ /* 0x000fe20007f1e0ff */
[----:B------:R-:W-:Y:S01]  /*0d80*/  IMAD.MOV.U32 R19, RZ, RZ, R17 ;  /* 0x000000ffff137224 */ /* 0x000fe200078e0011 */
[----:B------:R-:W-:-:S03]  /*0d90*/  I2FP.F32.U32 R2, R6 ;  /* 0x0000000600027245 */ /* 0x000fc60000201000 */
[----:B------:R-:W1:Y:S01]  /*0da0*/  LDC.64 R26, c[0x0][0x640] ;  /* 0x00019000ff1a7b82 */ /* 0x000e620000000a00 */
[----:B------:R-:W-:Y:S02]  /*0db0*/  IMAD.X R13, RZ, RZ, ~R7, P0 ;  /* 0x000000ffff0d7224 */ /* 0x000fe400000e0e07 */
[----:B------:R-:W-:Y:S01]  /*0dc0*/  FMUL R2, R2, UR4 ;  /* 0x0000000402027c20 */ /* 0x000fe20008400000 */
[----:B------:R-:W-:Y:S01]  /*0dd0*/  IMAD.WIDE.U32 R8, R11, R24, R18 ;  /* 0x000000180b087225 */ /* 0x000fe200078e0012 */
[----:B------:R-:W-:-:S03]  /*0de0*/  ULDC UR4, c[0x0][0x154] ;  /* 0x0000550000047ab9 */ /* 0x000fc60000000800 */
[----:B------:R-:W-:Y:S01]  /*0df0*/  IMAD R10, R13, R24, RZ ;  /* 0x000000180d0a7224 */ /* 0x000fe200078e02ff */
[----:B------:R-:W2:Y:S01]  /*0e00*/  LDC R7, c[0x0][0x144] ;  /* 0x00005100ff077b82 */ /* 0x000ea20000000800 */
[----:B------:R-:W3:Y:S02]  /*0e10*/  F2I.U32.TRUNC.NTZ R2, R2 ;  /* 0x0000000200027305 */ /* 0x000ee4000020f000 */
[----:B------:R-:W-:-:S04]  /*0e20*/  IMAD R11, R11, R25, R10 ;  /* 0x000000190b0b7224 */ /* 0x000fc800078e020a */
[----:B------:R-:W-:Y:S01]  /*0e30*/  IMAD.IADD R9, R9, 0x1, R11 ;  /* 0x0000000109097824 */ /* 0x000fe200078e020b */
[----:B------:R-:W4:Y:S01]  /*0e40*/  LDC R22, c[0x0][0x608] ;  /* 0x00018200ff167b82 */ /* 0x000f220000000800 */
[----:B------:R-:W-:-:S03]  /*0e50*/  IMAD.MOV.U32 R11, RZ, RZ, -0x1 ;  /* 0xffffffffff0b7424 */ /* 0x000fc600078e00ff */
[--C-:B0-----:R-:W-:Y:S02]  /*0e60*/  SHF.R.U64 R20, R8, R12, R9.reuse ;  /* 0x0000000c08147219 */ /* 0x101fe40000001209 */
[----:B------:R-:W-:Y:S02]  /*0e70*/  I2FP.F32.U32 R8, R14 ;  /* 0x0000000e00087245 */ /* 0x000fe40000201000 */
[----:B------:R-:W0:Y:S01]  /*0e80*/  LDC R24, c[0x0][0x658] ;  /* 0x00019600ff187b82 */ /* 0x000e220000000800 */
[----:B-1----:R-:W-:Y:S01]  /*0e90*/  ISETP.NE.U32.AND P0, PT, R26, RZ, PT ;  /* 0x000000ff1a00720c */ /* 0x002fe20003f05070 */
[----:B---3--:R-:W-:Y:S02]  /*0ea0*/  IMAD.MOV R10, RZ, RZ, -R2 ;  /* 0x000000ffff0a7224 */ /* 0x008fe400078e0a02 */
[----:B------:R-:W-:Y:S01]  /*0eb0*/  FMUL R8, R8, UR4 ;  /* 0x0000000408087c20 */ /* 0x000fe20008400000 */
[----:B------:R-:W-:Y:S02]  /*0ec0*/  SHF.R.U32.HI R9, RZ, R12, R9 ;  /* 0x0000000cff097219 */ /* 0x000fe40000011609 */
[----:B------:R-:W-:Y:S01]  /*0ed0*/  ISETP.NE.AND.EX P0, PT, R27, RZ, PT, P0 ;  /* 0x000000ff1b00720c */ /* 0x000fe20003f05300 */
[----:B------:R1:W3:Y:S01]  /*0ee0*/  F2I.U32.TRUNC.NTZ R15, R8 ;  /* 0x00000008000f7305 */ /* 0x0002e2000020f000 */
[----:B------:R-:W1:Y:S01]  /*0ef0*/  LDC R19, c[0x0][0x148] ;  /* 0x00005200ff137b82 */ /* 0x000e620000000800 */
[----:B--2---:R-:W-:-:S07]  /*0f00*/  IMAD R2, R7, R10, R6 ;  /* 0x0000000a07027224 */ /* 0x004fce00078e0206 */
[----:B------:R-:W2:Y:S01]  /*0f10*/  LDC R25, c[0x0][0x600] ;  /* 0x00018000ff197b82 */ /* 0x000ea20000000800 */
[-CC-:B----4-:R-:W-:Y:S02]  /*0f20*/  SHF.R.U64 R32, R20, R22.reuse, R9.reuse ;  /* 0x0000001614207219 */ /* 0x190fe40000001209 */
[----:B------:R-:W-:Y:S01]  /*0f30*/  SHF.R.U32.HI R7, RZ, R22, R9 ;  /* 0x00000016ff077219 */ /* 0x000fe20000011609 */
[----:B------:R-:W-:-:S04]  /*0f40*/  IMAD.MOV.U32 R9, RZ, RZ, 0x1 ;  /* 0x00000001ff097424 */ /* 0x000fc800078e00ff */
[----:B------:R-:W4:Y:S01]  /*0f50*/  LDC R28, c[0x0][0x648] ;  /* 0x00019200ff1c7b82 */ /* 0x000f220000000800 */
[-C--:B0-----:R-:W-:Y:S02]  /*0f60*/  SHF.L.U32 R6, R11, R24.reuse, RZ ;  /* 0x000000180b067219 */ /* 0x081fe400000006ff */
[--C-:B------:R-:W-:Y:S02]  /*0f70*/  SHF.R.U64 R22, R32, R24, R7.reuse ;  /* 0x0000001820167219 */ /* 0x100fe40000001207 */
[----:B------:R-:W-:Y:S02]  /*0f80*/  LOP3.LUT R13, RZ, R6, RZ, 0x33, !PT ;  /* 0x00000006ff0d7212 */ /* 0x000fe400078e33ff */
[-C--:B------:R-:W-:Y:S01]  /*0f90*/  SHF.R.U32.HI R7, RZ, R24.reuse, R7 ;  /* 0x00000018ff077219 */ /* 0x080fe20000011607 */
[----:B------:R-:W0:Y:S01]  /*0fa0*/  LDC R29, c[0x0][0x638] ;  /* 0x00018e00ff1d7b82 */ /* 0x000e220000000800 */
[----:B------:R-:W-:Y:S01]  /*0fb0*/  SHF.L.U32 R12, R9, R24, RZ ;  /* 0x00000018090c7219 */ /* 0x000fe200000006ff */
[----:B------:R-:W-:-:S06]  /*0fc0*/  IMAD.MOV.U32 R6, RZ, RZ, R22 ;  /* 0x000000ffff067224 */ /* 0x000fcc00078e0016 */
[----:B------:R-:W0:Y:S01]  /*0fd0*/  LDC R30, c[0x0][0x610] ;  /* 0x00018400ff1e7b82 */ /* 0x000e220000000800 */
[----:B-1-3--:R-:W-:Y:S05]  /*0fe0*/  @!P0 BRA `(.L_x_12) ;  /* 0x0000000000288947 */ /* 0x00afea0003800000 */
[----:B------:R-:W1:Y:S02]  /*0ff0*/  LDC R11, c[0x0][0x64c] ;  /* 0x00019300ff0b7b82 */ /* 0x000e640000000800 */
[----:B-1----:R-:W-:-:S05]  /*1000*/  IADD3 R11, P0, R22, R11, RZ ;  /* 0x0000000b160b7210 */ /* 0x002fca0007f1e0ff */
        /* <DEDUP_REMOVED lines=8> */
.L_x_12:
[----:B----4-:R-:W-:Y:S01]  /*1090*/  SHF.R.U64 R6, R6, R28, R7 ;  /* 0x0000001c06067219 */ /* 0x010fe20000001207 */
[----:B--2---:R-:W-:Y:S01]  /*10a0*/  VIADD R7, R25, 0xffffffff ;  /* 0xffffffff19077836 */ /* 0x004fe20000000000 */
[----:B------:R-:W-:Y:S01]  /*10b0*/  LOP3.LUT R13, R32, R13, RZ, 0xc0, !PT ;  /* 0x0000000d200d7212 */ /* 0x000fe200078ec0ff */
[----:B------:R-:W-:Y:S02]  /*10c0*/  IMAD.MOV R15, RZ, RZ, -R15 ;  /* 0x000000ffff0f7224 */ /* 0x000fe400078e0a0f */
[----:B------:R-:W-:Y:S01]  /*10d0*/  IMAD.MOV R8, RZ, RZ, -R6 ;  /* 0x000000ffff087224 */ /* 0x000fe200078e0a06 */
[----:B------:R-:W-:Y:S01]  /*10e0*/  LOP3.LUT R7, R20, R7, RZ, 0xc0, !PT ;  /* 0x0000000714077212 */ /* 0x000fe200078ec0ff */
[----:B------:R-:W-:Y:S02]  /*10f0*/  IMAD R13, R12, R6, R13 ;  /* 0x000000060c0d7224 */ /* 0x000fe400078e020d */
[----:B------:R-:W-:Y:S02]  /*1100*/  @P1 IMAD R2, R19, R15, R14 ;  /* 0x0000000f13021224 */ /* 0x000fe400078e020e */
[----:B0-----:R-:W-:-:S02]  /*1110*/  IMAD R6, R8, R29, R22 ;  /* 0x0000001d08067224 */ /* 0x001fc400078e0216 */
[----:B------:R-:W-:Y:S02]  /*1120*/  IMAD R2, R13, R30, R2 ;  /* 0x0000001e0d027224 */ /* 0x000fe400078e0202 */
[----:B------:R-:W-:Y:S02]  /*1130*/  IMAD R19, R6, R25, R7 ;  /* 0x0000001906137224 */ /* 0x000fe400078e0207 */
[----:B------:R-:W-:-:S03]  /*1140*/  IMAD.MOV.U32 R8, RZ, RZ, 0x1 ;  /* 0x00000001ff087424 */ /* 0x000fc600078e00ff */
[----:B------:R-:W-:Y:S02]  /*1150*/  SEL R22, R19, R2, !P1 ;  /* 0x0000000213167207 */ /* 0x000fe40004800000 */
[----:B------:R-:W-:Y:S01]  /*1160*/  SEL R19, R2, R19, !P1 ;  /* 0x0000001302137207 */ /* 0x000fe20004800000 */
[----:B------:R-:W-:-:S07]  /*1170*/  IMAD.MOV.U32 R2, RZ, RZ, R31 ;  /* 0x000000ffff027224 */ /* 0x000fce00078e001f */
.L_x_10:
[----:B------:R-:W-:Y:S05]  /*1180*/  @!P2 BRA `(.L_x_13) ;  /* 0x000000900084a947 */ /* 0x000fea0003800000 */
[----:B------:R-:W-:-:S13]  /*1190*/  ISETP.GT.U32.AND P0, PT, R33, 0x1, PT ;  /* 0x000000012100780c */ /* 0x000fda0003f04070 */
[----:B------:R-:W-:Y:S05]  /*11a0*/  @P0 EXIT ;  /* 0x000000000000094d */ /* 0x000fea0003800000 */
.L_x_14:
[----:B------:R-:W-:-:S08]  /*11b0*/  NOP ;  /* 0x0000000000007918 */ /* 0x000fd00000000000 */
[----:B------:R-:W1:Y:S02]  /*11c0*/  USETMAXREG.TRY_ALLOC.CTAPOOL UP0, 0xe8 ;  /* 0x000000e8000079c8 */ /* 0x000e640008000600 */
[----:B-1----:R-:W-:-:S13]  /*11d0*/  PLOP3.LUT P0, PT, PT, PT, UP0, 0x80, 0x0 ;  /* 0x000000000000781c */ /* 0x002fda0003f0f008 */
[----:B------:R-:W-:Y:S05]  /*11e0*/  @!P0 BRA `(.L_x_14) ;  /* 0xfffffffc00f08947 */ /* 0x000fea000383ffff */
[----:B------:R-:W-:-:S13]  /*11f0*/  LOP3.LUT P0, RZ, R8, 0xff, RZ, 0xc0, !PT ;  /* 0x000000ff08ff7812 */ /* 0x000fda000780c0ff */
[----:B------:R-:W-:Y:S05]  /*1200*/  @!P0 EXIT ;  /* 0x000000000000894d */ /* 0x000fea0003800000 */
[----:B------:R-:W1:Y:S01]  /*1210*/  S2UR UR4, SR_CgaCtaId ;  /* 0x00000000000479c3 */ /* 0x000e620000008800 */
[----:B------:R-:W-:Y:S01]  /*1220*/  VIADD R6, R5, 0xffffffff ;  /* 0xffffffff05067836 */ /* 0x000fe20000000000 */
[----:B------:R-:W-:Y:S01]  /*1230*/  SHF.R.S32.HI R0, RZ, 0x1f, R3 ;  /* 0x0000001fff007819 */ /* 0x000fe20000011403 */
[----:B------:R-:W-:Y:S01]  /*1240*/  UMOV UR41, 0x400 ;  /* 0x0000040000297882 */ /* 0x000fe20000000000 */
[----:B------:R-:W-:Y:S01]  /*1250*/  UISETP.LT.AND UP0, UPT, UR40, 0x1, UPT ;  /* 0x000000012800788c */ /* 0x000fe2000bf01270 */
[----:B------:R-:W-:Y:S01]  /*1260*/  LOP3.LUT R172, R16, 0x1, RZ, 0xfc, !PT ;  /* 0x0000000110ac7812 */ /* 0x000fe200078efcff */
[----:B------:R-:W-:Y:S01]  /*1270*/  USHF.L.U32 UR44, UR40, 0x1, URZ ;  /* 0x00000001282c7899 */ /* 0x000fe2000800063f */
[----:B------:R-:W-:Y:S01]  /*1280*/  R2UR UR42, R6 ;  /* 0x00000000062a72ca */ /* 0x000fe200000e0000 */
[----:B------:R-:W-:Y:S01]  /*1290*/  USEL UR43, UR40, 0x1, UP0 ;  /* 0x00000001282b7887 */ /* 0x000fe20008000000 */
[CC--:B------:R-:W-:Y:S02]  /*12a0*/  LEA.HI R4, R0.reuse, R3.reuse, RZ, 0x2 ;  /* 0x0000000300047211 */ /* 0x0c0fe400078f10ff */
[----:B------:R-:W-:Y:S01]  /*12b0*/  LEA.HI R0, R0, R3, RZ, 0x5 ;  /* 0x0000000300007211 */ /* 0x000fe200078f28ff */
[----:B------:R-:W-:Y:S01]  /*12c0*/  UIADD3 UR43, -UR43, UR40, URZ ;  /* 0x000000282b2b7290 */ /* 0x000fe2000fffe13f */
[----:B------:R-:W-:-:S02]  /*12d0*/  SHF.R.S32.HI R154, RZ, 0x2, R4 ;  /* 0x00000002ff9a7819 */ /* 0x000fc40000011404 */
[----:B------:R-:W-:Y:S02]  /*12e0*/  SHF.R.S32.HI R5, RZ, 0x1f, R4 ;  /* 0x0000001fff057819 */ /* 0x000fe40000011404 */
[----:B------:R-:W-:Y:S02]  /*12f0*/  LOP3.LUT R156, R4, 0xfffffffc, RZ, 0xc0, !PT ;  /* 0xfffffffc049c7812 */ /* 0x000fe400078ec0ff */
[----:B------:R-:W-:Y:S01]  /*1300*/  LEA.HI R5, R5, R154, RZ, 0x3 ;  /* 0x0000009a05057211 */ /* 0x000fe200078f18ff */
[----:B------:R-:W-:Y:S01]  /*1310*/  USHF.L.U32 UR42, UR42, 0x3, URZ ;  /* 0x000000032a2a7899 */ /* 0x000fe2000800063f */
[----:B------:R-:W-:Y:S01]  /*1320*/  ISETP.NE.AND P0, PT, R6, RZ, PT ;  /* 0x000000ff0600720c */ /* 0x000fe20003f05270 */
[----:B------:R-:W-:Y:S01]  /*1330*/  IMAD.IADD R156, R3, 0x1, -R156 ;  /* 0x00000001039c7824 */ /* 0x000fe200078e0a9c */
[----:B------:R-:W-:Y:S01]  /*1340*/  LOP3.LUT R5, R5, 0xfffffff8, RZ, 0xc0, !PT ;  /* 0xfffffff805057812 */ /* 0x000fe200078ec0ff */
[----:B-1----:R-:W-:Y:S01]  /*1350*/  ULEA UR41, UR4, UR41, 0x18 ;  /* 0x0000002904297291 */ /* 0x002fe2000f8ec03f */
[----:B------:R-:W-:Y:S01]  /*1360*/  SEL R173, RZ, 0x1, P0 ;  /* 0x00000001ffad7807 */ /* 0x000fe20000000000 */
[----:B------:R-:W-:Y:S01]  /*1370*/  IMAD.U32 R158, RZ, RZ, UR42 ;  /* 0x0000002aff9e7e24 */ /* 0x000fe2000f8e00ff */
[----:B------:R-:W-:Y:S01]  /*1380*/  ULDC UR4, c[0x0][0x284] ;  /* 0x0000a10000047ab9 */ /* 0x000fe20000000800 */
[----:B------:R-:W-:Y:S01]  /*1390*/  IMAD.IADD R154, R154, 0x1, -R5 ;  /* 0x000000019a9a7824 */ /* 0x000fe200078e0a05 */
[----:B------:R-:W-:Y:S01]  /*13a0*/  UIADD3 UR45, UR41, 0x60, URZ ;  /* 0x00000060292d7890 */ /* 0x000fe2000fffe03f */
[----:B------:R-:W-:-:S02]  /*13b0*/  SHF.R.S32.HI R5, RZ, 0x5, R0 ;  /* 0x00000005ff057819 */ /* 0x000fc40000011400 */
[C---:B------:R-:W-:Y:S02]  /*13c0*/  LOP3.LUT R160, R158.reuse, 0x8, RZ, 0xc0, !PT ;  /* 0x000000089ea07812 */ /* 0x040fe400078ec0ff */
[--C-:B------:R-:W-:Y:S01]  /*13d0*/  SHF.R.S32.HI R155, RZ, 0x1f, R154.reuse ;  /* 0x0000001fff9b7819 */ /* 0x100fe2000001149a */
[C-C-:B------:R-:W-:Y:S01]  /*13e0*/  IMAD R161, R5.reuse, -0x10, -R154.reuse ;  /* 0xfffffff005a17824 */ /* 0x140fe200078e0a9a */
[----:B------:R-:W-:Y:S01]  /*13f0*/  LOP3.LUT R158, R158, 0x8, RZ, 0xc, !PT ;  /* 0x000000089e9e7812 */ /* 0x000fe200078e0cff */
[----:B------:R-:W-:Y:S01]  /*1400*/  IMAD.U32 R157, RZ, RZ, UR45 ;  /* 0x0000002dff9d7e24 */ /* 0x000fe2000f8e00ff */
[----:B------:R-:W-:Y:S01]  /*1410*/  LOP3.LUT R160, R160, 0x18, RZ, 0x3c, !PT ;  /* 0x00000018a0a07812 */ /* 0x000fe200078e3cff */
[----:B------:R-:W-:-:S04]  /*1420*/  IMAD.WIDE R154, R5, 0x10, R154 ;  /* 0x00000010059a7825 */ /* 0x000fc800078e029a */
[----:B------:R-:W-:Y:S02]  /*1430*/  VIADD R159, R157, UR42 ;  /* 0x0000002a9d9f7c36 */ /* 0x000fe40008000000 */
[----:B------:R-:W-:-:S07]  /*1440*/  VIADD R161, R161, UR4 ;  /* 0x00000004a1a17c36 */ /* 0x000fce0008000000 */
.L_x_290:
[----:B------:R-:W-:Y:S01]  /*1450*/  SHF.L.U32 R0, R173, 0x1f, RZ ;  /* 0x0000001fad007819 */ /* 0x000fe200000006ff */
[----:B------:R-:W-:Y:S02]  /*1460*/  ULDC UR4, c[0x0][0x28c] ;  /* 0x0000a30000047ab9 */ /* 0x000fe40000000800 */
[----:B------:R-:W-:Y:S01]  /*1470*/  ISETP.LT.AND P1, PT, RZ, UR4, PT ;  /* 0x00000004ff007c0c */ /* 0x000fe2000bf21270 */
[----:B------:R-:W1:Y:S02]  /*1480*/  SYNCS.PHASECHK.TRANS64.TRYWAIT P0, [R157+UR42], R0 ;  /* 0x000000009d0075a7 */ /* 0x000e64000800016a */
[----:B-1-34-:R-:W-:Y:S10]  /*1490*/  @!P0 BRA `(.L_x_15) ;  /* 0x0000009c00dc8947 */ /* 0x01aff40003800000 */
.L_x_313:
[----:B------:R-:W-:Y:S05]  /*14a0*/  @P1 BRA `(.L_x_16) ;  /* 0x0000000000401947 */ /* 0x000fea0003800000 */
[----:B-1----:R-:W-:Y:S01]  /*14b0*/  MOV R0, 0x0 ;  /* 0x0000000000007802 */ /* 0x002fe20000000f00 */
[----:B------:R-:W-:Y:S01]  /*14c0*/  ULDC.64 UR4, c[0x4][0x68] ;  /* 0x01001a0000047ab9 */ /* 0x000fe20000000a00 */
[----:B------:R-:W-:Y:S01]  /*14d0*/  ULDC.64 UR6, c[0x4][0x8] ;  /* 0x0100020000067ab9 */ /* 0x000fe20000000a00 */
[----:B------:R-:W-:Y:S01]  /*14e0*/  IMAD.U32 R4, RZ, RZ, UR4 ;  /* 0x00000004ff047e24 */ /* 0x000fe2000f8e00ff */
[----:B------:R1:W2:Y:S01]  /*14f0*/  LDC.64 R14, c[0x4][R0] ;  /* 0x01000000000e7b82 */ /* 0x0002a20000000a00 */
[----:B------:R-:W-:Y:S01]  /*1500*/  IMAD.U32 R5, RZ, RZ, UR5 ;  /* 0x00000005ff057e24 */ /* 0x000fe2000f8e00ff */
[----:B------:R-:W-:Y:S01]  /*1510*/  ULDC.64 UR4, c[0x4][0x70] ;  /* 0x01001c0000047ab9 */ /* 0x000fe20000000a00 */
[----:B------:R-:W-:Y:S02]  /*1520*/  IMAD.U32 R10, RZ, RZ, UR6 ;  /* 0x00000006ff0a7e24 */ /* 0x000fe4000f8e00ff */
[----:B------:R-:W-:Y:S02]  /*1530*/  IMAD.U32 R6, RZ, RZ, UR4 ;  /* 0x00000004ff067e24 */ /* 0x000fe4000f8e00ff */
[----:B------:R-:W-:-:S02]  /*1540*/  IMAD.U32 R7, RZ, RZ, UR5 ;  /* 0x00000005ff077e24 */ /* 0x000fc4000f8e00ff */
[----:B------:R-:W-:Y:S02]  /*1550*/  IMAD.U32 R11, RZ, RZ, UR7 ;  /* 0x00000007ff0b7e24 */ /* 0x000fe4000f8e00ff */
[----:B------:R-:W-:Y:S02]  /*1560*/  IMAD.MOV.U32 R8, RZ, RZ, 0x1e1 ;  /* 0x000001e1ff087424 */ /* 0x000fe400078e00ff */
[----:B0-----:R-:W-:Y:S02]  /*1570*/  IMAD.MOV.U32 R12, RZ, RZ, 0x1 ;  /* 0x00000001ff0c7424 */ /* 0x001fe400078e00ff */
[----:B-1----:R-:W-:-:S07]  /*1580*/  IMAD.MOV.U32 R13, RZ, RZ, RZ ;  /* 0x000000ffff0d7224 */ /* 0x002fce00078e00ff */
[----:B------:R-:W-:-:S07]  /*1590*/  LEPC R20, `(.L_x_16) ;  /* 0x000000001014794e */ /* 0x000fce0000000000 */
[----:B--2--5:R-:W-:Y:S05]  /*15a0*/  CALL.ABS.NOINC R14 ;  /* 0x000000000e007343 */ /* 0x024fea0003c00000 */
.L_x_16:
[----:B------:R-:W-:-:S13]  /*15b0*/  ISETP.NE.AND P0, PT, R172, 0x3, PT ;  /* 0x00000003ac00780c */ /* 0x000fda0003f05270 */
[----:B------:R-:W-:Y:S05]  /*15c0*/  @!P0 BRA `(.L_x_17) ;  /* 0x0000000000048947 */ /* 0x000fea0003800000 */
[----:B------:R-:W-:Y:S01]  /*15d0*/  BPT.TRAP 0x1 ;  /* 0x000000040000795c */ /* 0x000fe20000300000 */
.L_x_17:
[----:B------:R-:W-:Y:S02]  /*15e0*/  IMAD.U32 R3, RZ, RZ, UR38 ;  /* 0x00000026ff037e24 */ /* 0x000fe4000f8e00ff */
[----:B-1----:R-:W-:-:S03]  /*15f0*/  IMAD.U32 R0, RZ, RZ, UR39 ;  /* 0x00000027ff007e24 */ /* 0x002fc6000f8e00ff */
[----:B------:R-:W-:Y:S02]  /*1600*/  LEA R3, R3, UR41, 0x3 ;  /* 0x0000002903037c11 */ /* 0x000fe4000f8e18ff */
[----:B------:R-:W-:-:S04]  /*1610*/  SHF.L.U32 R0, R0, 0x1f, RZ ;  /* 0x0000001f00007819 */ /* 0x000fc800000006ff */
[----:B------:R1:W2:Y:S01]  /*1620*/  SYNCS.PHASECHK.TRANS64.TRYWAIT P1, [R3+URZ], R0 ;  /* 0x00000000030075a7 */ /* 0x0002a2000802017f */
[----:B------:R-:W-:Y:S05]  /*1630*/  @!P0 BRA `(.L_x_18) ;  /* 0x0000000000048947 */ /* 0x000fea0003800000 */
[----:B------:R-:W-:Y:S01]  /*1640*/  BPT.TRAP 0x1 ;  /* 0x000000040000795c */ /* 0x000fe20000300000 */
.L_x_18:
[----:B------:R-:W-:-:S05]  /*1650*/  IMAD.U32 R4, RZ, RZ, UR43 ;  /* 0x0000002bff047e24 */ /* 0x000fca000f8e00ff */
[----:B------:R-:W-:Y:S01]  /*1660*/  ISETP.GE.AND P2, PT, R4, 0x1, PT ;  /* 0x000000010400780c */ /* 0x000fe20003f46270 */
[----:B--2---:R-:W-:-:S12]  /*1670*/  @P1 BRA `(.L_x_19) ;  /* 0x0000000000081947 */ /* 0x004fd80003800000 */
[----:B------:R-:W2:Y:S02]  /*1680*/  SYNCS.PHASECHK.TRANS64.TRYWAIT P1, [R3+URZ], R0 ;  /* 0x00000000030075a7 */ /* 0x000ea4000802017f */
[----:B--2---:R-:W-:Y:S05]  /*1690*/  @!P1 BRA `(.L_x_20) ;  /* 0x0000009c00709947 */ /* 0x004fea0003800000 */
.L_x_19:
[----:B------:R-:W-:Y:S05]  /*16a0*/  WARPSYNC.ALL ;  /* 0x0000000000007948 */ /* 0x000fea0003800000 */
[----:B------:R-:W-:Y:S01]  /*16b0*/  UIADD3 UR4, UR41, 0x180, URZ ;  /* 0x0000018029047890 */ /* 0x000fe2000fffe03f */
[----:B------:R-:W-:Y:S01]  /*16c0*/  WARPGROUP.ARRIVE ;  /* 0x00000000000079c5 */ /* 0x000fe20000000000 */
[----:B------:R-:W-:Y:S02]  /*16d0*/  UIADD3 UR5, UR41, 0xa180, URZ ;  /* 0x0000a18029057890 */ /* 0x000fe4000fffe03f */
[----:B------:R-:W-:Y:S02]  /*16e0*/  USHF.R.U32.HI UR4, URZ, 0x4, UR4 ;  /* 0x000000043f047899 */ /* 0x000fe40008011604 */
[----:B------:R-:W-:-:S02]  /*16f0*/  USHF.R.U32.HI UR5, URZ, 0x4, UR5 ;  /* 0x000000043f057899 */ /* 0x000fc40008011605 */
[----:B------:R-:W-:Y:S02]  /*1700*/  ULOP3.LUT UR4, UR4, 0x3fff, URZ, 0xc0, !UPT ;  /* 0x00003fff04047892 */ /* 0x000fe4000f8ec03f */
[----:B------:R-:W-:Y:S02]  /*1710*/  ULOP3.LUT UR5, UR5, 0x3fff, URZ, 0xc0, !UPT ;  /* 0x00003fff05057892 */ /* 0x000fe4000f8ec03f */
[----:B------:R-:W-:Y:S02]  /*1720*/  ULOP3.LUT UR8, UR4, 0x10000, URZ, 0xfc, !UPT ;  /* 0x0001000004087892 */ /* 0x000fe4000f8efc3f */
[----:B------:R-:W-:Y:S02]  /*1730*/  ULOP3.LUT UR9, UR5, 0x10000, URZ, 0xfc, !UPT ;  /* 0x0001000005097892 */ /* 0x000fe4000f8efc3f */
[----:B------:R-:W-:Y:S02]  /*1740*/  ULEA UR10, UR38, UR8, 0x9 ;  /* 0x00000008260a7291 */ /* 0x000fe4000f8e483f */
[----:B------:R-:W-:Y:S01]  /*1750*/  ULEA UR11, UR38, UR9, 0xb ;  /* 0x00000009260b7291 */ /* 0x000fe2000f8e583f */
[----:B------:R-:W-:Y:S01]  /*1760*/  UMOV UR5, 0x40000040 ;  /* 0x4000004000057882 */ /* 0x000fe20000000000 */
[----:B------:R-:W-:-:S03]  /*1770*/  UMOV UR7, 0x40000040 ;  /* 0x4000004000077882 */ /* 0x000fc60000000000 */
[----:B------:R-:W-:Y:S02]  /*1780*/  UMOV UR4, UR10 ;  /* 0x0000000a00047c82 */ /* 0x000fe40008000000 */
[----:B------:R-:W-:Y:S02]  /*1790*/  UMOV UR6, UR11 ;  /* 0x0000000b00067c82 */ /* 0x000fe40008000000 */
[----:B------:R-:W-:Y:S01]  /*17a0*/  HGMMA.64x256x16.F32.BF16 R24, gdesc[UR4], RZ, !UPT, gsb0 ;  /* 0x03e00000041879f0 */ /* 0x000fe2000c0018ff */
[----:B------:R-:W-:Y:S02]  /*17b0*/  UIADD3 UR4, UR10, 0x2, URZ ;  /* 0x000000020a047890 */ /* 0x000fe4000fffe03f */
[----:B------:R-:W-:Y:S01]  /*17c0*/  UIADD3 UR6, UR11, 0x2, URZ ;  /* 0x000000020b067890 */ /* 0x000fe2000fffe03f */
[----:B------:R-:W-:Y:S01]  /*17d0*/  UMOV UR5, 0x40000040 ;  /* 0x4000004000057882 */ /* 0x000fe20000000000 */
[----:B------:R-:W-:Y:S01]  /*17e0*/  UMOV UR7, 0x40000040 ;  /* 0x4000004000077882 */ /* 0x000fe20000000000 */
[----:B------:R-:W-:-:S02]  /*17f0*/  WARPGROUP.DEPBAR.LE gsb0, 0x0 ;  /* 0x00008000000079c5 */ /* 0x000fc40000010000 */
[----:B------:R-:W-:-:S15]  /*1800*/  WARPGROUP.ARRIVE ;  /* 0x00000000000079c5 */ /* 0x000fde0000000000 */
[----:B------:R-:W-:-:S05]  /*1810*/  NOP ;  /* 0x0000000000007918 */ /* 0x000fca0000000000 */
[----:B------:R-:W-:Y:S01]  /*1820*/  HGMMA.64x256x16.F32.BF16 R24, gdesc[UR4], R24, gsb0 ;  /* 0x03e00000041879f0 */ /* 0x000fe20008001818 */
[----:B------:R-:W-:Y:S02]  /*1830*/  UIADD3 UR4, UR10, 0x4, URZ ;  /* 0x000000040a047890 */ /* 0x000fe4000fffe03f */
[----:B------:R-:W-:Y:S01]  /*1840*/  UIADD3 UR6, UR11, 0x4, URZ ;  /* 0x000000040b067890 */ /* 0x000fe2000fffe03f */
[----:B------:R-:W-:Y:S01]  /*1850*/  UMOV UR5, 0x40000040 ;  /* 0x4000004000057882 */ /* 0x000fe20000000000 */
[----:B------:R-:W-:Y:S01]  /*1860*/  UMOV UR7, 0x40000040 ;  /* 0x4000004000077882 */ /* 0x000fe20000000000 */
[----:B------:R-:W-:Y:S02]  /*1870*/  WARPGROUP.DEPBAR.LE gsb0, 0x0 ;  /* 0x00008000000079c5 */ /* 0x000fe40000010000 */
        /* <DEDUP_REMOVED lines=10> */
[----:B------:R-:W-:Y:S03]  /*1920*/  HGMMA.64x256x16.F32.BF16 R24, gdesc[UR4], R24, gsb0 ;  /* 0x03e00000041879f0 */ /* 0x000fe60008001818 */
[----:B------:R-:W-:Y:S02]  /*1930*/  WARPGROUP.DEPBAR.LE gsb0, 0x0 ;  /* 0x00008000000079c5 */ /* 0x000fe40000010000 */
[----:B------:R-:W-:Y:S05]  /*1940*/  @!P2 BRA `(.L_x_21) ;  /* 0x00000004001ca947 */ /* 0x000fea0003800000 */
[----:B------:R-:W-:Y:S01]  /*1950*/  UIADD3 UR4, UR38, 0x1, URZ ;  /* 0x0000000126047890 */ /* 0x000fe2000fffe03f */
[----:B-12---:R-:W-:Y:S01]  /*1960*/  IMAD.U32 R0, RZ, RZ, UR43 ;  /* 0x0000002bff007e24 */ /* 0x006fe2000f8e00ff */
[----:B------:R-:W-:Y:S02]  /*1970*/  UMOV UR11, UR38 ;  /* 0x00000026000b7c82 */ /* 0x000fe40008000000 */
[----:B------:R-:W-:-:S04]  /*1980*/  UISETP.NE.AND UP0, UPT, UR4, 0x5, UPT ;  /* 0x000000050400788c */ /* 0x000fc8000bf05270 */
[----:B------:R-:W-:Y:S02]  /*1990*/  USEL UR5, URZ, 0x1, UP0 ;  /* 0x000000013f057887 */ /* 0x000fe40008000000 */
[----:B------:R-:W-:Y:S02]  /*19a0*/  USEL UR10, UR4, URZ, UP0 ;  /* 0x0000003f040a7287 */ /* 0x000fe40008000000 */
[----:B------:R-:W-:-:S06]  /*19b0*/  ULOP3.LUT UR5, UR39, UR5, URZ, 0x3c, !UPT ;  /* 0x0000000527057292 */ /* 0x000fcc000f8e3c3f */
[----:B------:R-:W-:-:S07]  /*19c0*/  IMAD.U32 R5, RZ, RZ, UR5 ;  /* 0x00000005ff057e24 */ /* 0x000fce000f8e00ff */
.L_x_28:
[----:B-12---:R-:W-:Y:S05]  /*19d0*/  @!P0 BRA `(.L_x_22) ;  /* 0x0000000000048947 */ /* 0x006fea0003800000 */
[----:B------:R-:W-:Y:S01]  /*19e0*/  BPT.TRAP 0x1 ;  /* 0x000000040000795c */ /* 0x000fe20000300000 */
.L_x_22:
[----:B------:R-:W-:Y:S01]  /*19f0*/  ULEA UR4, UR10, UR41, 0x3 ;  /* 0x000000290a047291 */ /* 0x000fe2000f8e183f */
[----:B------:R-:W-:-:S08]  /*1a00*/  SHF.L.U32 R3, R5, 0x1f, RZ ;  /* 0x0000001f05037819 */ /* 0x000fd000000006ff */
[----:B------:R1:W2:Y:S01]  /*1a10*/  SYNCS.PHASECHK.TRANS64.TRYWAIT P1, [UR4], R3 ;  /* 0x00000003ff0075a7 */ /* 0x0002a20008020144 */
[----:B------:R-:W-:Y:S05]  /*1a20*/  @!P0 BRA `(.L_x_23) ;  /* 0x0000000000048947 */ /* 0x000fea0003800000 */
[----:B------:R-:W-:Y:S01]  /*1a30*/  BPT.TRAP 0x1 ;  /* 0x000000040000795c */ /* 0x000fe20000300000 */
.L_x_23:
[----:B--2---:R-:W-:Y:S05]  /*1a40*/  @P1 BRA `(.L_x_24) ;  /* 0x0000000000081947 */ /* 0x004fea0003800000 */
[----:B------:R-:W2:Y:S02]  /*1a50*/  SYNCS.PHASECHK.TRANS64.TRYWAIT P1, [UR4], R3 ;  /* 0x00000003ff0075a7 */ /* 0x000ea40008020144 */
[----:B--2---:R-:W-:Y:S05]  /*1a60*/  @!P1 BRA `(.L_x_25) ;  /* 0x0000009800909947 */ /* 0x004fea0003800000 */
.L_x_24:
[----:B------:R-:W-:Y:S01]  /*1a70*/  ULEA UR12, UR10, UR8, 0x9 ;  /* 0x000000080a0c7291 */ /* 0x000fe2000f8e483f */
[----:B------:R-:W-:Y:S01]  /*1a80*/  WARPGROUP.ARRIVE ;  /* 0x00000000000079c5 */ /* 0x000fe20000000000 */
[----:B------:R-:W-:Y:S01]  /*1a90*/  ULEA UR13, UR10, UR9, 0xb ;  /* 0x000000090a0d7291 */ /* 0x000fe2000f8e583f */
[----:B------:R-:W-:Y:S01]  /*1aa0*/  UMOV UR5, 0x40000040 ;  /* 0x4000004000057882 */ /* 0x000fe20000000000 */
[----:B------:R-:W-:-:S03]  /*1ab0*/  UMOV UR7, 0x40000040 ;  /* 0x4000004000077882 */ /* 0x000fc60000000000 */
[----:B------:R-:W-:Y:S02]  /*1ac0*/  UMOV UR4, UR12 ;  /* 0x0000000c00047c82 */ /* 0x000fe40008000000 */
[----:B------:R-:W-:Y:S02]  /*1ad0*/  UMOV UR6, UR13 ;  /* 0x0000000d00067c82 */ /* 0x000fe40008000000 */
[----:B------:R-:W-:Y:S01]  /*1ae0*/  HGMMA.64x256x16.F32.BF16 R24, gdesc[UR4], R24, gsb0 ;  /* 0x03e00000041879f0 */ /* 0x000fe20008001818 */
        /* <DEDUP_REMOVED lines=26> */
[----:B------:R-:W-:Y:S01]  /*1c90*/  BPT.TRAP 0x1 ;  /* 0x000000040000795c */ /* 0x000fe20000300000 */
.L_x_26:
[----:B------:R-:W-:Y:S01]  /*1ca0*/  ULEA UR4, UR11, UR41, 0x3 ;  /* 0x000000290b047291 */ /* 0x000fe2000f8e183f */
[----:B------:R-:W-:-:S03]  /*1cb0*/  ISETP.GT.U32.AND P1, PT, R16, 0x1, PT ;  /* 0x000000011000780c */ /* 0x000fc60003f24070 */
[----:B------:R-:W-:-:S04]  /*1cc0*/  UIADD3 UR4, UR4, 0x28, URZ ;  /* 0x0000002804047890 */ /* 0x000fc8000fffe03f */
[----:B------:R-:W-:-:S09]  /*1cd0*/  UPRMT UR4, URZ, 0x654, UR4 ;  /* 0x000006543f047896 */ /* 0x000fd20008000004 */
[----:B------:R-:W-:Y:S01]  /*1ce0*/  SYNCS.ARRIVE.TRANS64.RED.A1T0 RZ, [UR4], RZ ;  /* 0x000000ffffff79a7 */ /* 0x000fe20008100404 */
[----:B------:R-:W-:Y:S05]  /*1cf0*/  @P1 BRA `(.L_x_27) ;  /* 0x0000000000041947 */ /* 0x000fea0003800000 */
[----:B------:R-:W-:Y:S01]  /*1d00*/  BPT.TRAP 0x1 ;  /* 0x000000040000795c */ /* 0x000fe20000300000 */
.L_x_27:
[----:B------:R-:W-:Y:S01]  /*1d10*/  UIADD3 UR10, UR10, 0x1, URZ ;  /* 0x000000010a0a7890 */ /* 0x000fe2000fffe03f */
[C---:B------:R-:W-:Y:S01]  /*1d20*/  ISETP.GT.AND P1, PT, R0.reuse, 0x1, PT ;  /* 0x000000010000780c */ /* 0x040fe20003f24270 */
[----:B------:R-:W-:Y:S01]  /*1d30*/  UIADD3 UR11, UR11, 0x1, URZ ;  /* 0x000000010b0b7890 */ /* 0x000fe2000fffe03f */
[----:B------:R-:W-:Y:S01]  /*1d40*/  VIADD R0, R0, 0xffffffff ;  /* 0xffffffff00007836 */ /* 0x000fe20000000000 */
[----:B------:R-:W-:Y:S02]  /*1d50*/  UISETP.NE.AND UP0, UPT, UR10, 0x5, UPT ;  /* 0x000000050a00788c */ /* 0x000fe4000bf05270 */
[----:B------:R-:W-:Y:S02]  /*1d60*/  UISETP.NE.AND UP1, UPT, UR11, 0x5, UPT ;  /* 0x000000050b00788c */ /* 0x000fe4000bf25270 */
[----:B------:R-:W-:Y:S02]  /*1d70*/  USEL UR4, URZ, 0x1, UP0 ;  /* 0x000000013f047887 */ /* 0x000fe40008000000 */
[----:B------:R-:W-:-:S02]  /*1d80*/  USEL UR10, UR10, URZ, UP0 ;  /* 0x0000003f0a0a7287 */ /* 0x000fc40008000000 */
[----:B------:R-:W-:Y:S02]  /*1d90*/  USEL UR11, UR11, URZ, UP1 ;  /* 0x0000003f0b0b7287 */ /* 0x000fe40008800000 */
[----:B------:R-:W-:Y:S01]  /*1da0*/  LOP3.LUT R5, R5, UR4, RZ, 0x3c, !PT ;  /* 0x0000000405057c12 */ /* 0x000fe2000f8e3cff */
[----:B------:R-:W-:Y:S09]  /*1db0*/  @P1 BRA `(.L_x_28) ;  /* 0xfffffffc00041947 */ /* 0x000ff2000383ffff */
.L_x_21:
[----:B-12---:R-:W1:Y:S01]  /*1dc0*/  LDC R0, c[0x0][0x28c] ;  /* 0x0000a300ff007b82 */ /* 0x006e620000000800 */
[----:B------:R2:W-:Y:S01]  /*1dd0*/  SYNCS.ARRIVE.TRANS64.A1T0 RZ, [R158+UR45], RZ ;  /* 0x000000ff9eff79a7 */ /* 0x0005e2000810002d */
[----:B-1----:R-:W-:-:S13]  /*1de0*/  ISETP.GE.AND P1, PT, R0, 0x1, PT ;  /* 0x000000010000780c */ /* 0x002fda0003f26270 */
[----:B--2---:R-:W-:Y:S05]  /*1df0*/  @!P1 BRA `(.L_x_29) ;  /* 0x0000000000349947 */ /* 0x004fea0003800000 */
[----:B------:R-:W-:Y:S05]  /*1e00*/  @!P0 BRA `(.L_x_30) ;  /* 0x0000000000048947 */ /* 0x000fea0003800000 */
[----:B------:R-:W-:Y:S01]  /*1e10*/  BPT.TRAP 0x1 ;  /* 0x000000040000795c */ /* 0x000fe20000300000 */
.L_x_30:
[----:B------:R-:W-:Y:S01]  /*1e20*/  UIADD3 UR6, UR43, UR38, URZ ;  /* 0x000000262b067290 */ /* 0x000fe2000fffe03f */
[----:B------:R-:W-:-:S03]  /*1e30*/  ISETP.GT.U32.AND P0, PT, R16, 0x1, PT ;  /* 0x000000011000780c */ /* 0x000fc60003f04070 */
[----:B------:R-:W-:-:S04]  /*1e40*/  UIMAD.WIDE.U32 UR4, UR6, -0x33333333, URZ ;  /* 0xcccccccd060478a5 */ /* 0x000fc8000f8e003f */
[----:B------:R-:W-:-:S04]  /*1e50*/  USHF.R.U32.HI UR4, URZ, 0x2, UR5 ;  /* 0x000000023f047899 */ /* 0x000fc80008011605 */
[----:B------:R-:W-:-:S04]  /*1e60*/  UIMAD UR6, UR4, -0x5, UR6 ;  /* 0xfffffffb040678a4 */ /* 0x000fc8000f8e0206 */
[----:B------:R-:W-:-:S04]  /*1e70*/  ULEA UR6, UR6, UR41, 0x3 ;  /* 0x0000002906067291 */ /* 0x000fc8000f8e183f */
[----:B------:R-:W-:-:S04]  /*1e80*/  UIADD3 UR6, UR6, 0x28, URZ ;  /* 0x0000002806067890 */ /* 0x000fc8000fffe03f */
[----:B------:R-:W-:-:S09]  /*1e90*/  UPRMT UR6, URZ, 0x654, UR6 ;  /* 0x000006543f067896 */ /* 0x000fd20008000006 */
[----:B------:R-:W-:Y:S01]  /*1ea0*/  SYNCS.ARRIVE.TRANS64.RED.A1T0 RZ, [UR6], RZ ;  /* 0x000000ffffff79a7 */ /* 0x000fe20008100406 */
[----:B------:R-:W-:Y:S05]  /*1eb0*/  @P0 BRA `(.L_x_29) ;  /* 0x0000000000040947 */ /* 0x000fea0003800000 */
[----:B------:R-:W-:Y:S01]  /*1ec0*/  BPT.TRAP 0x1 ;  /* 0x000000040000795c */ /* 0x000fe20000300000 */
.L_x_29:
[----:B------:R-:W-:Y:S01]  /*1ed0*/  SHF.L.U32 R0, R173, 0x1f, RZ ;  /* 0x0000001fad007819 */ /* 0x000fe200000006ff */
[----:B------:R-:W-:Y:S01]  /*1ee0*/  UIADD3 UR38, UR44, UR38, URZ ;  /* 0x000000262c267290 */ /* 0x000fe2000fffe03f */
[----:B------:R-:W1:Y:S01]  /*1ef0*/  LDC R15, c[0x0][0x288] ;  /* 0x0000a200ff0f7b82 */ /* 0x000e620000000800 */
[----:B------:R-:W-:Y:S01]  /*1f00*/  UISETP.GE.U32.AND UP1, UPT, UR44, 0x5, UPT ;  /* 0x000000052c00788c */ /* 0x000fe2000bf26070 */
[----:B------:R-:W-:Y:S01]  /*1f10*/  IMAD.SHL.U32 R8, R156, 0x2, RZ ;  /* 0x000000029c087824 */ /* 0x000fe200078e00ff */
[----:B------:R-:W-:Y:S02]  /*1f20*/  UISETP.GT.U32.AND UP0, UPT, UR38, 0x4, UPT ;  /* 0x000000042600788c */ /* 0x000fe4000bf04070 */
[----:B------:R-:W-:Y:S02]  /*1f30*/  UIMAD.WIDE.U32 UR4, UR38, -0x33333333, URZ ;  /* 0xcccccccd260478a5 */ /* 0x000fe4000f8e003f */
[----:B------:R-:W-:Y:S01]  /*1f40*/  UISETP.LT.U32.AND UP0, UPT, UR44, 0x5, UP0 ;  /* 0x000000052c00788c */ /* 0x000fe20008701070 */
[----:B------:R-:W2:Y:S01]  /*1f50*/  SYNCS.PHASECHK.TRANS64.TRYWAIT P0, [R157+UR42+0x10], R0 ;  /* 0x000010009d0075a7 */ /* 0x000ea2000800016a */
[----:B------:R-:W-:Y:S01]  /*1f60*/  USHF.R.U32.HI UR4, URZ, 0x2, UR5 ;  /* 0x000000023f047899 */ /* 0x000fe20008011605 */
[----:B------:R-:W-:Y:S01]  /*1f70*/  SHF.R.S32.HI R9, RZ, 0x1f, R8 ;  /* 0x0000001fff097819 */ /* 0x000fe20000011408 */
[----:B------:R-:W-:-:S02]  /*1f80*/  USEL UR6, URZ, 0x1, !UP0 ;  /* 0x000000013f067887 */ /* 0x000fc4000c000000 */
[----:B------:R-:W-:Y:S02]  /*1f90*/  UIMAD UR38, UR4, -0x5, UR38 ;  /* 0xfffffffb042678a4 */ /* 0x000fe4000f8e0226 */
[----:B------:R-:W-:-:S04]  /*1fa0*/  ULOP3.LUT UR39, UR39, UR6, URZ, 0x3c, !UPT ;  /* 0x0000000627277292 */ /* 0x000fc8000f8e3c3f */
[----:B------:R-:W-:Y:S01]  /*1fb0*/  @UP1 ULOP3.LUT UR39, UR39, 0x1, UR4, 0x78, !UPT ;  /* 0x0000000127271892 */ /* 0x000fe2000f8e7804 */
[----:B-12---:R-:W-:Y:S11]  /*1fc0*/  @!P0 BRA `(.L_x_31) ;  /* 0x0000009400508947 */ /* 0x006ff60003800000 */
.L_x_314:
[----:B------:R-:W-:Y:S01]  /*1fd0*/  IMAD.SHL.U32 R14, R19, 0x40, RZ ;  /* 0x00000040130e7824 */ /* 0x000fe200078e00ff */
[----:B------:R-:W-:Y:S01]  /*1fe0*/  ULDC UR6, c[0x0][0x284] ;  /* 0x0000a10000067ab9 */ /* 0x000fe20000000800 */
[----:B0-----:R-:W-:Y:S01]  /*1ff0*/  IMAD.SHL.U32 R12, R22, 0x100, RZ ;  /* 0x00000100160c7824 */ /* 0x001fe200078e00ff */
[----:B------:R-:W-:Y:S01]  /*2000*/  SHF.R.S32.HI R165, RZ, 0x1f, R2 ;  /* 0x0000001fffa57819 */ /* 0x000fe20000011402 */
[----:B------:R-:W-:Y:S01]  /*2010*/  ULDC.64 UR4, c[0x0][0x5d0] ;  /* 0x0001740000047ab9 */ /* 0x000fe20000000a00 */
[----:B------:R-:W-:Y:S01]  /*2020*/  ISETP.GE.AND P0, PT, R14, UR6, PT ;  /* 0x000000060e007c0c */ /* 0x000fe2000bf06270 */
[----:B------:R-:W-:Y:S01]  /*2030*/  IMAD.WIDE.U32 R4, R2, UR4, R8 ;  /* 0x0000000402047c25 */ /* 0x000fe2000f8e0008 */
[----:B------:R-:W-:Y:S02]  /*2040*/  SHF.R.S32.HI R13, RZ, 0x1f, R12 ;  /* 0x0000001fff0d7819 */ /* 0x000fe4000001140c */
[C---:B------:R-:W-:Y:S01]  /*2050*/  ISETP.GE.OR P0, PT, R12.reuse, R15, P0 ;  /* 0x0000000f0c00720c */ /* 0x040fe20000706670 */
[----:B------:R-:W-:Y:S01]  /*2060*/  IMAD R3, R165, UR4, RZ ;  /* 0x00000004a5037c24 */ /* 0x000fe2000f8e02ff */
[----:B------:R-:W-:-:S03]  /*2070*/  IADD3 R6, P1, R12, R4, RZ ;  /* 0x000000040c067210 */ /* 0x000fc60007f3e0ff */
[----:B------:R-:W-:-:S05]  /*2080*/  IMAD R3, R2, UR5, R3 ;  /* 0x0000000502037c24 */ /* 0x000fca000f8e0203 */
[----:B------:R-:W-:-:S03]  /*2090*/  IADD3.X R7, R13, R5, R3, P1, !PT ;  /* 0x000000050d077210 */ /* 0x000fc60000ffe403 */
[----:B------:R-:W-:Y:S05]  /*20a0*/  @P0 BRA `(.L_x_32) ;  /* 0x0000007c000c0947 */ /* 0x000fea0003800000 */
[----:B------:R-:W0:Y:S01]  /*20b0*/  LDC.64 R10, c[0x0][0x5c8] ;  /* 0x00017200ff0a7b82 */ /* 0x000e220000000a00 */
[----:B-----5:R-:W-:Y:S01]  /*20c0*/  FSETP.NEU.AND P0, PT, R152, RZ, PT ;  /* 0x000000ff9800720b */ /* 0x020fe20003f0d000 */
[----:B------:R-:W-:Y:S01]  /*20d0*/  IMAD R3, R156, -0x2, R15 ;  /* 0xfffffffe9c037824 */ /* 0x000fe200078e020f */
[----:B------:R-:W-:Y:S01]  /*20e0*/  BSSY B0, `(.L_x_32) ;  /* 0x00007bf000007945 */ /* 0x000fe20003800000 */
[----:B------:R-:W-:-:S04]  /*20f0*/  IMAD.WIDE R162, R19, 0x40, R154 ;  /* 0x0000004013a27825 */ /* 0x000fc800078e029a */
[----:B-1----:R-:W-:Y:S02]  /*2100*/  IMAD.IADD R0, R3, 0x1, -R12 ;  /* 0x0000000103007824 */ /* 0x002fe400078e0a0c */
[----:B------:R-:W-:-:S03]  /*2110*/  IMAD.IADD R3, R161, 0x1, -R14 ;  /* 0x00000001a1037824 */ /* 0x000fc600078e0a0e */
[----:B------:R-:W-:-:S04]  /*2120*/  ISETP.GT.AND P2, PT, R0, RZ, PT ;  /* 0x000000ff0000720c */ /* 0x000fc80003f44270 */
[----:B------:R-:W-:Y:S01]  /*2130*/  ISETP.GT.AND P1, PT, R3, RZ, P2 ;  /* 0x000000ff0300720c */ /* 0x000fe20001724270 */
[-C--:B0-----:R-:W-:Y:S02]  /*2140*/  IMAD R4, R163, R10.reuse, RZ ;  /* 0x0000000aa3047224 */ /* 0x081fe400078e02ff */
[----:B------:R-:W-:-:S04]  /*2150*/  IMAD.WIDE.U32 R6, R162, R10, R6 ;  /* 0x0000000aa2067225 */ /* 0x000fc800078e0006 */
[----:B------:R-:W-:-:S04]  /*2160*/  IMAD R5, R162, R11, R4 ;  /* 0x0000000ba2057224 */ /* 0x000fc800078e0204 */
[----:B------:R-:W-:Y:S01]  /*2170*/  IMAD.IADD R179, R7, 0x1, R5 ;  /* 0x0000000107b37824 */ /* 0x000fe200078e0205 */
[----:B------:R-:W-:Y:S06]  /*2180*/  @!P0 BRA `(.L_x_33) ;  /* 0x0000005400a08947 */ /* 0x000fec0003800000 */
[----:B------:R-:W0:Y:S01]  /*2190*/  LDC.64 R20, c[0x0][0x5b8] ;  /* 0x00016e00ff147b82 */ /* 0x000e220000000a00 */
[----:B------:R-:W-:-:S07]  /*21a0*/  ULDC.64 UR4, c[0x0][0x5c0] ;  /* 0x0001700000047ab9 */ /* 0x000fce0000000a00 */
[----:B------:R-:W1:Y:S08]  /*21b0*/  LDC.64 R166, c[0x0][0x5b0] ;  /* 0x00016c00ffa67b82 */ /* 0x000e700000000a00 */
[----:B------:R-:W2:Y:S01]  /*21c0*/  LDC.64 R14, c[0x0][0x5a8] ;  /* 0x00016a00ff0e7b82 */ /* 0x000ea20000000a00 */
[-C--:B0-----:R-:W-:Y:S02]  /*21d0*/  IMAD R7, R165, R20.reuse, RZ ;  /* 0x00000014a5077224 */ /* 0x081fe400078e02ff */
[----:B------:R-:W-:-:S04]  /*21e0*/  IMAD.WIDE.U32 R4, R2, R20, R8 ;  /* 0x0000001402047225 */ /* 0x000fc800078e0008 */
[----:B------:R-:W-:Y:S01]  /*21f0*/  IMAD R175, R2, R21, R7 ;  /* 0x0000001502af7224 */ /* 0x000fe200078e0207 */
[----:B------:R-:W-:Y:S01]  /*2200*/  IADD3 R164, P0, R12, R4, RZ ;  /* 0x000000040ca47210 */ /* 0x000fe20007f1e0ff */
[----:B-1----:R-:W-:-:S03]  /*2210*/  IMAD R4, R163, R166, RZ ;  /* 0x000000a6a3047224 */ /* 0x002fc600078e02ff */
[----:B------:R-:W-:Y:S01]  /*2220*/  IADD3.X R165, R13, R5, R175, P0, !PT ;  /* 0x000000050da57210 */ /* 0x000fe200007fe4af */
[C---:B------:R-:W-:Y:S02]  /*2230*/  IMAD R177, R162.reuse, R167, R4 ;  /* 0x000000a7a2b17224 */ /* 0x040fe400078e0204 */
[----:B------:R-:W-:-:S04]  /*2240*/  IMAD.WIDE.U32 R4, R162, R166, R164 ;  /* 0x000000a6a2047225 */ /* 0x000fc800078e00a4 */
[----:B------:R-:W-:Y:S01]  /*2250*/  IMAD.IADD R5, R5, 0x1, R177 ;  /* 0x0000000105057824 */ /* 0x000fe200078e02b1 */
[----:B--2---:R-:W-:-:S04]  /*2260*/  LEA R168, P0, R4, R14, 0x1 ;  /* 0x0000000e04a87211 */ /* 0x004fc800078008ff */
[----:B------:R-:W-:-:S05]  /*2270*/  LEA.HI.X R169, R4, R15, R5, 0x1, P0 ;  /* 0x0000000f04a97211 */ /* 0x000fca00000f0c05 */
[----:B------:R0:W2:Y:S01]  /*2280*/  @P1 LDG.E.LTC128B.U16 R19, desc[UR36][R168.64] ;  /* 0x00000024a8131981 */ /* 0x0000a2000c1e1520 */
[----:B------:R-:W-:Y:S01]  /*2290*/  IMAD.WIDE.U32 R4, R162, R166, R12 ;  /* 0x000000a6a2047225 */ /* 0x000fe200078e000c */
[----:B------:R-:W-:Y:S02]  /*22a0*/  BSSY B1, `(.L_x_34) ;  /* 0x0000014000017945 */ /* 0x000fe40003800000 */
[----:B------:R-:W-:-:S04]  /*22b0*/  IADD3 R170, P0, R8, R4, RZ ;  /* 0x0000000408aa7210 */ /* 0x000fc80007f1e0ff */
[----:B------:R-:W-:Y:S01]  /*22c0*/  IADD3.X R171, R9, R177, R5, P0, !PT ;  /* 0x000000b109ab7210 */ /* 0x000fe200007fe405 */
[----:B0-----:R-:W-:Y:S01]  /*22d0*/  IMAD.SHL.U32 R168, R166, 0x8, RZ ;  /* 0x00000008a6a87824 */ /* 0x001fe200078e00ff */
[----:B------:R-:W-:Y:S02]  /*22e0*/  LEA R4, P0, R6, UR4, 0x1 ;  /* 0x0000000406047c11 */ /* 0x000fe4000f8008ff */
[----:B------:R-:W-:Y:S01]  /*22f0*/  SHF.L.U64.HI R169, R166, 0x3, R167 ;  /* 0x00000003a6a97819 */ /* 0x000fe200000102a7 */
[----:B------:R-:W-:Y:S01]  /*2300*/  IMAD.WIDE.U32 R170, R2, R20, R170 ;  /* 0x0000001402aa7225 */ /* 0x000fe200078e00aa */
[----:B------:R-:W-:Y:S02]  /*2310*/  LEA.HI.X R5, R6, UR5, R179, 0x1, P0 ;  /* 0x0000000506057c11 */ /* 0x000fe400080f0cb3 */
[----:B------:R-:W-:Y:S02]  /*2320*/  ISETP.GT.AND P0, PT, R0, 0x1, PT ;  /* 0x000000010000780c */ /* 0x000fe40003f04270 */
[----:B------:R-:W-:-:S02]  /*2330*/  LEA R6, P4, R170, R14, 0x1 ;  /* 0x0000000eaa067211 */ /* 0x000fc400078808ff */
[----:B------:R-:W-:Y:S01]  /*2340*/  ISETP.GT.AND P3, PT, R3, RZ, P0 ;  /* 0x000000ff0300720c */ /* 0x000fe20000764270 */
[----:B--2---:R-:W-:-:S04]  /*2350*/  IMAD.U32 R7, R19, 0x10000, RZ ;  /* 0x0001000013077824 */ /* 0x004fc800078e00ff */
[----:B------:R-:W-:-:S04]  /*2360*/  FMUL R7, R7, R152 ;  /* 0x0000009807077220 */ /* 0x000fc80000400000 */
[----:B------:R-:W-:-:S05]  /*2370*/  FFMA R7, R24, R153, R7 ;  /* 0x0000009918077223 */ /* 0x000fca0000000007 */
[----:B------:R-:W-:Y:S01]  /*2380*/  F2FP.BF16.F32.PACK_AB R21, RZ, R7 ;  /* 0x00000007ff15723e */ /* 0x000fe200000010ff */
[----:B------:R-:W-:-:S04]  /*2390*/  IMAD.IADD R7, R175, 0x1, R171 ;  /* 0x00000001af077824 */ /* 0x000fc800078e02ab */
[----:B------:R0:W-:Y:S01]  /*23a0*/  @P1 STG.E.U16 desc[UR36][R4.64], R21 ;  /* 0x0000001504001986 */ /* 0x0001e2000c101524 */
[----:B------:R-:W-:Y:S01]  /*23b0*/  LEA.HI.X R7, R170, R15, R7, 0x1, P4 ;  /* 0x0000000faa077211 */ /* 0x000fe200020f0c07 */
[----:B------:R-:W-:Y:S06]  /*23c0*/  @!P3 BRA `(.L_x_35) ;  /* 0x000000000004b947 */ /* 0x000fec0003800000 */
[----:B------:R1:W5:Y:S02]  /*23d0*/  LDG.E.LTC128B.U16 R19, desc[UR36][R6.64+0x2] ;  /* 0x0000022406137981 */ /* 0x000364000c1e1520 */
.L_x_35:
[----:B------:R-:W-:Y:S05]  /*23e0*/  BSYNC B1 ;  /* 0x0000000000017941 */ /* 0x000fea0003800000 */
.L_x_34:
[----:B0----5:R-:W-:Y:S01]  /*23f0*/  IMAD.U32 R21, R19, 0x10000, RZ ;  /* 0x0001000013157824 */ /* 0x021fe200078e00ff */
[----:B------:R-:W-:Y:S01]  /*2400*/  ISETP.GT.AND P2, PT, R3, 0x8, P2 ;  /* 0x000000080300780c */ /* 0x000fe20001744270 */
[----:B------:R-:W-:-:S04]  /*2410*/  IMAD.WIDE.U32 R168, R162, R166, R168 ;  /* 0x000000a6a2a87225 */ /* 0x000fc800078e00a8 */
[----:B------:R-:W-:Y:S01]  /*2420*/  FMUL R22, R21, R152 ;  /* 0x0000009815167220 */ /* 0x000fe20000400000 */
[----:B------:R-:W-:Y:S01]  /*2430*/  IMAD.IADD R177, R177, 0x1, R169 ;  /* 0x00000001b1b17824 */ /* 0x000fe200078e02a9 */
[----:B------:R-:W-:Y:S02]  /*2440*/  IADD3 R21, P1, R164, R168, RZ ;  /* 0x000000a8a4157210 */ /* 0x000fe40007f3e0ff */
[----:B------:R-:W-:-:S03]  /*2450*/  FFMA R22, R25, R153, R22 ;  /* 0x0000009919167223 */ /* 0x000fc60000000016 */
[----:B------:R-:W-:Y:S01]  /*2460*/  IMAD.X R164, R177, 0x1, R165, P1 ;  /* 0x00000001b1a47824 */ /* 0x000fe200008e06a5 */
[C---:B------:R-:W-:Y:S02]  /*2470*/  LEA R24, P1, R21.reuse, R14, 0x1 ;  /* 0x0000000e15187211 */ /* 0x040fe400078208ff */
[----:B------:R-:W-:Y:S02]  /*2480*/  F2FP.BF16.F32.PACK_AB R22, RZ, R22 ;  /* 0x00000016ff16723e */ /* 0x000fe400000010ff */
[----:B------:R-:W-:Y:S02]  /*2490*/  LEA.HI.X R25, R21, R15, R164, 0x1, P1 ;  /* 0x0000000f15197211 */ /* 0x000fe400008f0ca4 */
[----:B------:R-:W-:Y:S02]  /*24a0*/  PRMT R21, R22, 0x7610, R21 ;  /* 0x0000761016157816 */ /* 0x000fe40000000015 */
[----:B------:R-:W-:-:S03]  /*24b0*/  PRMT R22, R19, 0x7610, R22 ;  /* 0x0000761013167816 */ /* 0x000fc60000000016 */
[----:B------:R0:W-:Y:S04]  /*24c0*/  @P3 STG.E.U16 desc[UR36][R4.64+0x2], R21 ;  /* 0x0000021504003986 */ /* 0x0001e8000c101524 */
[----:B------:R-:W2:Y:S01]  /*24d0*/  @P2 LDG.E.LTC128B.U16 R22, desc[UR36][R24.64] ;  /* 0x0000002418162981 */ /* 0x000ea2000c1e1520 */
[----:B------:R-:W-:Y:S01]  /*24e0*/  IADD3 R8, P1, P3, R8, R168, R12 ;  /* 0x000000a808087210 */ /* 0x000fe20007b3e00c */
[----:B------:R-:W-:Y:S01]  /*24f0*/  BSSY B1, `(.L_x_36) ;  /* 0x0000011000017945 */ /* 0x000fe20003800000 */
[C---:B------:R-:W-:Y:S02]  /*2500*/  SHF.L.U64.HI R11, R10.reuse, 0x4, R11 ;  /* 0x000000040a0b7819 */ /* 0x040fe4000001020b */
[----:B------:R-:W-:Y:S02]  /*2510*/  IADD3.X R9, R9, R177, R13, P1, P3 ;  /* 0x000000b109097210 */ /* 0x000fe40000fe640d */
[----:B------:R-:W-:-:S02]  /*2520*/  LEA R10, P1, R10, R4, 0x4 ;  /* 0x000000040a0a7211 */ /* 0x000fc400078220ff */
[----:B------:R-:W-:Y:S01]  /*2530*/  ISETP.GT.AND P0, PT, R3, 0x8, P0 ;  /* 0x000000080300780c */ /* 0x000fe20000704270 */
[----:B0-----:R-:W-:-:S04]  /*2540*/  IMAD.WIDE.U32 R20, R2, R20, R8 ;  /* 0x0000001402147225 */ /* 0x001fc800078e0008 */
[----:B------:R-:W-:Y:S01]  /*2550*/  IMAD.X R11, R11, 0x1, R5, P1 ;  /* 0x000000010b0b7824 */ /* 0x000fe200008e0605 */
[----:B------:R-:W-:Y:S01]  /*2560*/  LEA R8, P3, R20, R14, 0x1 ;  /* 0x0000000e14087211 */ /* 0x000fe200078608ff */
[----:B------:R-:W-:-:S05]  /*2570*/  IMAD.IADD R2, R175, 0x1, R21 ;  /* 0x00000001af027824 */ /* 0x000fca00078e0215 */
[----:B------:R-:W-:Y:S01]  /*2580*/  LEA.HI.X R9, R20, R15, R2, 0x1, P3 ;  /* 0x0000000f14097211 */ /* 0x000fe200018f0c02 */
[----:B--2---:R-:W-:-:S04]  /*2590*/  IMAD.U32 R19, R22, 0x10000, RZ ;  /* 0x0001000016137824 */ /* 0x004fc800078e00ff */
[----:B------:R-:W-:-:S04]  /*25a0*/  FMUL R19, R19, R152 ;  /* 0x0000009813137220 */ /* 0x000fc80000400000 */
[----:B------:R-:W-:-:S05]  /*25b0*/  FFMA R19, R26, R153, R19 ;  /* 0x000000991a137223 */ /* 0x000fca0000000013 */
[----:B------:R-:W-:-:S05]  /*25c0*/  F2FP.BF16.F32.PACK_AB R19, RZ, R19 ;  /* 0x00000013ff13723e */ /* 0x000fca00000010ff */
[----:B------:R0:W-:Y:S01]  /*25d0*/  @P2 STG.E.U16 desc[UR36][R10.64], R19 ;  /* 0x000000130a002986 */ /* 0x0001e2000c101524 */
[----:B------:R-:W-:Y:S05]  /*25e0*/  @!P0 BRA `(.L_x_37) ;  /* 0x0000000000048947 */ /* 0x000fea0003800000 */
[----:B------:R2:W5:Y:S02]  /*25f0*/  LDG.E.LTC128B.U16 R22, desc[UR36][R8.64+0x2] ;  /* 0x0000022408167981 */ /* 0x000564000c1e1520 */
.L_x_37:
[----:B------:R-:W-:Y:S05]  /*2600*/  BSYNC B1 ;  /* 0x0000000000017941 */ /* 0x000fea0003800000 */
.L_x_36:
[----:B-----5:R-:W-:Y:S01]  /*2610*/  IMAD.U32 R13, R22, 0x10000, RZ ;  /* 0x00010000160d7824 */ /* 0x020fe200078e00ff */
[----:B------:R-:W-:Y:S01]  /*2620*/  ISETP.GT.AND P1, PT, R0, 0x8, PT ;  /* 0x000000080000780c */ /* 0x000fe20003f24270 */
[----:B------:R-:W-:Y:S02]  /*2630*/  BSSY B1, `(.L_x_38) ;  /* 0x0000008000017945 */ /* 0x000fe40003800000 */
[----:B------:R-:W-:Y:S01]  /*2640*/  FMUL R2, R13, R152 ;  /* 0x000000980d027220 */ /* 0x000fe20000400000 */
[----:B------:R-:W-:-:S03]  /*2650*/  ISETP.GT.AND P2, PT, R3, RZ, P1 ;  /* 0x000000ff0300720c */ /* 0x000fc60000f44270 */
[----:B------:R-:W-:-:S05]  /*2660*/  FFMA R2, R27, R153, R2 ;  /* 0x000000991b027223 */ /* 0x000fca0000000002 */
[----:B------:R-:W-:-:S05]  /*2670*/  F2FP.BF16.F32.PACK_AB R2, RZ, R2 ;  /* 0x00000002ff02723e */ /* 0x000fca00000010ff */
[----:B------:R3:W-:Y:S01]  /*2680*/  @P0 STG.E.U16 desc[UR36][R10.64+0x2], R2 ;  /* 0x000002020a000986 */ /* 0x0007e2000c101524 */
[----:B------:R-:W-:Y:S05]  /*2690*/  @!P2 BRA `(.L_x_39) ;  /* 0x000000000004a947 */ /* 0x000fea0003800000 */
[----:B------:R4:W5:Y:S02]  /*26a0*/  LDG.E.LTC128B.U16 R22, desc[UR36][R6.64+0x10] ;  /* 0x0000102406167981 */ /* 0x000964000c1e1520 */
.L_x_39:
[----:B------:R-:W-:Y:S05]  /*26b0*/  BSYNC B1 ;  /* 0x0000000000017941 */ /* 0x000fea0003800000 */
.L_x_38:
        /* <DEDUP_REMOVED lines=10> */
.L_x_41:
[----:B------:R-:W-:Y:S05]  /*2760*/  BSYNC B1 ;  /* 0x0000000000017941 */ /* 0x000fea0003800000 */
.L_x_40:
[----:B0----5:R-:W-:Y:S01]  /*2770*/  IMAD.U32 R13, R22, 0x10000, RZ ;  /* 0x00010000160d7824 */ /* 0x021fe200078e00ff */
[----:B------:R-:W-:Y:S01]  /*2780*/  ISETP.GT.AND P1, PT, R3, 0x8, P1 ;  /* 0x000000080300780c */ /* 0x000fe20000f24270 */
[----:B------:R-:W-:Y:S02]  /*2790*/  BSSY B1, `(.L_x_42) ;  /* 0x0000007000017945 */ /* 0x000fe40003800000 */
[----:B---3--:R-:W-:-:S04]  /*27a0*/  FMUL R2, R13, R152 ;  /* 0x000000980d027220 */ /* 0x008fc80000400000 */
[----:B------:R-:W-:-:S05]  /*27b0*/  FFMA R2, R29, R153, R2 ;  /* 0x000000991d027223 */ /* 0x000fca0000000002 */
[----:B------:R-:W-:-:S05]  /*27c0*/  F2FP.BF16.F32.PACK_AB R2, RZ, R2 ;  /* 0x00000002ff02723e */ /* 0x000fca00000010ff */
[----:B------:R0:W-:Y:S01]  /*27d0*/  @P3 STG.E.U16 desc[UR36][R4.64+0x12], R2 ;  /* 0x0000120204003986 */ /* 0x0001e2000c101524 */
[----:B------:R-:W-:Y:S05]  /*27e0*/  @!P1 BRA `(.L_x_43) ;  /* 0x0000000000049947 */ /* 0x000fea0003800000 */
[----:B------:R3:W5:Y:S02]  /*27f0*/  LDG.E.LTC128B.U16 R22, desc[UR36][R8.64+0x10] ;  /* 0x0000102408167981 */ /* 0x000764000c1e1520 */
.L_x_43:
[----:B------:R-:W-:Y:S05]  /*2800*/  BSYNC B1 ;  /* 0x0000000000017941 */ /* 0x000fea0003800000 */
.L_x_42:
[----:B-----5:R-:W-:Y:S01]  /*2810*/  IMAD.U32 R13, R22, 0x10000, RZ ;  /* 0x00010000160d7824 */ /* 0x020fe200078e00ff */
[----:B------:R-:W-:Y:S01]  /*2820*/  ISETP.GT.AND P0, PT, R3, 0x8, P0 ;  /* 0x000000080300780c */ /* 0x000fe20000704270 */
[----:B------:R-:W-:Y:S02]  /*2830*/  BSSY B1, `(.L_x_44) ;  /* 0x0000007000017945 */ /* 0x000fe40003800000 */
[----:B------:R-:W-:-:S04]  /*2840*/  FMUL R13, R13, R152 ;  /* 0x000000980d0d7220 */ /* 0x000fc80000400000 */
[----:B------:R-:W-:-:S05]  /*2850*/  FFMA R13, R30, R153, R13 ;  /* 0x000000991e0d7223 */ /* 0x000fca000000000d */
[----:B------:R-:W-:-:S05]  /*2860*/  F2FP.BF16.F32.PACK_AB R13, RZ, R13 ;  /* 0x0000000dff0d723e */ /* 0x000fca00000010ff */
[----:B------:R0:W-:Y:S01]  /*2870*/  @P1 STG.E.U16 desc[UR36][R10.64+0x10], R13 ;  /* 0x0000100d0a001986 */ /* 0x0001e2000c101524 */
[----:B------:R-:W-:Y:S05]  /*2880*/  @!P0 BRA `(.L_x_45) ;  /* 0x0000000000048947 */ /* 0x000fea0003800000 */
[----:B------:R0:W5:Y:S02]  /*2890*/  LDG.E.LTC128B.U16 R22, desc[UR36][R8.64+0x12] ;  /* 0x0000122408167981 */ /* 0x000164000c1e1520 */
.L_x_45:
[----:B------:R-:W-:Y:S05]  /*28a0*/  BSYNC B1 ;  /* 0x0000000000017941 */ /* 0x000fea0003800000 */
.L_x_44:
[----:B0----5:R-:W-:Y:S01]  /*28b0*/  IMAD.U32 R13, R22, 0x10000, RZ ;  /* 0x00010000160d7824 */ /* 0x021fe200078e00ff */
        /* <DEDUP_REMOVED lines=9> */
.L_x_47:
[----:B------:R-:W-:Y:S05]  /*2950*/  BSYNC B1 ;  /* 0x0000000000017941 */ /* 0x000fea0003800000 */
.L_x_46:
        /* <DEDUP_REMOVED lines=10> */
.L_x_49:
[----:B------:R-:W-:Y:S05]  /*2a00*/  BSYNC B1 ;  /* 0x0000000000017941 */ /* 0x000fea0003800000 */
.L_x_48:
[----:B0----5:R-:W-:Y:S01]  /*2a10*/  IMAD.U32 R13, R22, 0x10000, RZ ;  /* 0x00010000160d7824 */ /* 0x021fe200078e00ff */
        /* <DEDUP_REMOVED lines=8> */
.L_x_51:
[----:B------:R-:W-:Y:S05]  /*2aa0*/  BSYNC B1 ;  /* 0x0000000000017941 */ /* 0x000fea0003800000 */
.L_x_50:
        /* <DEDUP_REMOVED lines=9> */
.L_x_53:
[----:B------:R-:W-:Y:S05]  /*2b40*/  BSYNC B1 ;  /* 0x0000000000017941 */ /* 0x000fea0003800000 */
.L_x_52:
        /* <DEDUP_REMOVED lines=10> */
.L_x_55:
[----:B------:R-:W-:Y:S05]  /*2bf0*/  BSYNC B1 ;  /* 0x0000000000017941 */ /* 0x000fea0003800000 */
.L_x_54:
        /* <DEDUP_REMOVED lines=10> */
.L_x_57:
[----:B------:R-:W-:Y:S05]  /*2ca0*/  BSYNC B1 ;  /* 0x0000000000017941 */ /* 0x000fea0003800000 */
.L_x_56:
        /* <DEDUP_REMOVED lines=9> */
.L_x_59:
[----:B------:R-:W-:Y:S05]  /*2d40*/  BSYNC B1 ;  /* 0x0000000000017941 */ /* 0x000fea0003800000 */
.L_x_58:
        /* <DEDUP_REMOVED lines=9> */
.L_x_61:
[----:B------:R-:W-:Y:S05]  /*2de0*/  BSYNC B1 ;  /* 0x0000000000017941 */ /* 0x000fea0003800000 */
.L_x_60:
        /* <DEDUP_REMOVED lines=10> */
.L_x_63:
[----:B------:R-:W-:Y:S05]  /*2e90*/  BSYNC B1 ;  /* 0x0000000000017941 */ /* 0x000fea0003800000 */
.L_x_62:
        /* <DEDUP_REMOVED lines=10> */
.L_x_65:
[----:B------:R-:W-:Y:S05]  /*2f40*/  BSYNC B1 ;  /* 0x0000000000017941 */ /* 0x000fea0003800000 */
.L_x_64:
        /* <DEDUP_REMOVED lines=9> */
.L_x_67:
[----:B------:R-:W-:Y:S05]  /*2fe0*/  BSYNC B1 ;  /* 0x0000000000017941 */ /* 0x000fea0003800000 */
.L_x_66:
        /* <DEDUP_REMOVED lines=9> */
.L_x_69:
[----:B------:R-:W-:Y:S05]  /*3080*/  BSYNC B1 ;  /* 0x0000000000017941 */ /* 0x000fea0003800000 */
.L_x_68:
        /* <DEDUP_REMOVED lines=10> */
.L_x_71:
[----:B------:R-:W-:Y:S05]  /*3130*/  BSYNC B1 ;  /* 0x0000000000017941 */ /* 0x000fea0003800000 */
.L_x_70:
        /* <DEDUP_REMOVED lines=10> */
.L_x_73:
[----:B------:R-:W-:Y:S05]  /*31e0*/  BSYNC B1 ;  /* 0x0000000000017941 */ /* 0x000fea0003800000 */
.L_x_72:
        /* <DEDUP_REMOVED lines=9> */
.L_x_75:
[----:B------:R-:W-:Y:S05]  /*3280*/  BSYNC B1 ;  /* 0x0000000000017941 */ /* 0x000fea0003800000 */
.L_x_74:
        /* <DEDUP_REMOVED lines=9> */
.L_x_77:
[----:B------:R-:W-:Y:S05]  /*3320*/  BSYNC B1 ;  /* 0x0000000000017941 */ /* 0x000fea0003800000 */
.L_x_76:
        /* <DEDUP_REMOVED lines=10> */
.L_x_79:
[----:B------:R-:W-:Y:S05]  /*33d0*/  BSYNC B1 ;  /* 0x0000000000017941 */ /* 0x000fea0003800000 */
.L_x_78:
        /* <DEDUP_REMOVED lines=10> */
.L_x_81:
[----:B------:R-:W-:Y:S05]  /*3480*/  BSYNC B1 ;  /* 0x0000000000017941 */ /* 0x000fea0003800000 */
.L_x_80:
        /* <DEDUP_REMOVED lines=9> */
.L_x_83:
[----:B------:R-:W-:Y:S05]  /*3520*/  BSYNC B1 ;  /* 0x0000000000017941 */ /* 0x000fea0003800000 */
.L_x_82:
        /* <DEDUP_REMOVED lines=9> */
.L_x_85:
[----:B------:R-:W-:Y:S05]  /*35c0*/  BSYNC B1 ;  /* 0x0000000000017941 */ /* 0x000fea0003800000 */
.L_x_84:
        /* <DEDUP_REMOVED lines=10> */
.L_x_87:
[----:B------:R-:W-:Y:S05]  /*3670*/  BSYNC B1 ;  /* 0x0000000000017941 */ /* 0x000fea0003800000 */
.L_x_86:
        /* <DEDUP_REMOVED lines=10> */
.L_x_89:
[----:B------:R-:W-:Y:S05]  /*3720*/  BSYNC B1 ;  /* 0x0000000000017941 */ /* 0x000fea0003800000 */
.L_x_88:
        /* <DEDUP_REMOVED lines=9> */
.L_x_91:
[----:B------:R-:W-:Y:S05]  /*37c0*/  BSYNC B1 ;  /* 0x0000000000017941 */ /* 0x000fea0003800000 */
.L_x_90:
        /* <DEDUP_REMOVED lines=9> */
.L_x_93:
[----:B------:R-:W-:Y:S05]  /*3860*/  BSYNC B1 ;  /* 0x0000000000017941 */ /* 0x000fea0003800000 */
.L_x_92:
        /* <DEDUP_REMOVED lines=10> */
.L_x_95:
[----:B------:R-:W-:Y:S05]  /*3910*/  BSYNC B1 ;  /* 0x0000000000017941 */ /* 0x000fea0003800000 */
.L_x_94:
        /* <DEDUP_REMOVED lines=10> */
.L_x_97:
[----:B------:R-:W-:Y:S05]  /*39c0*/  BSYNC B1 ;  /* 0x0000000000017941 */ /* 0x000fea0003800000 */
.L_x_96:
        /* <DEDUP_REMOVED lines=9> */
.L_x_99:
[----:B------:R-:W-:Y:S05]  /*3a60*/  BSYNC B1 ;  /* 0x0000000000017941 */ /* 0x000fea0003800000 */
.L_x_98:
        /* <DEDUP_REMOVED lines=9> */
.L_x_101:
[----:B------:R-:W-:Y:S05]  /*3b00*/  BSYNC B1 ;  /* 0x0000000000017941 */ /* 0x000fea0003800000 */
.L_x_100:
        /* <DEDUP_REMOVED lines=10> */
.L_x_103:
[----:B------:R-:W-:Y:S05]  /*3bb0*/  BSYNC B1 ;  /* 0x0000000000017941 */ /* 0x000fea0003800000 */
.L_x_102:
        /* <DEDUP_REMOVED lines=10> */
.L_x_105:
[----:B------:R-:W-:Y:S05]  /*3c60*/  BSYNC B1 ;  /* 0x0000000000017941 */ /* 0x000fea0003800000 */
.L_x_104:
        /* <DEDUP_REMOVED lines=9> */
.L_x_107:
[----:B------:R-:W-:Y:S05]  /*3d00*/  BSYNC B1 ;  /* 0x0000000000017941 */ /* 0x000fea0003800000 */
.L_x_106:
        /* <DEDUP_REMOVED lines=9> */
.L_x_109:
[----:B------:R-:W-:Y:S05]  /*3da0*/  BSYNC B1 ;  /* 0x0000000000017941 */ /* 0x000fea0003800000 */
.L_x_108:
        /* <DEDUP_REMOVED lines=10> */
.L_x_111:
[----:B------:R-:W-:Y:S05]  /*3e50*/  BSYNC B1 ;  /* 0x0000000000017941 */ /* 0x000fea0003800000 */
.L_x_110:
        /* <DEDUP_REMOVED lines=10> */
.L_x_113:
[----:B------:R-:W-:Y:S05]  /*3f00*/  BSYNC B1 ;  /* 0x0000000000017941 */ /* 0x000fea0003800000 */
.L_x_112:
        /* <DEDUP_REMOVED lines=9> */
.L_x_115:
[----:B------:R-:W-:Y:S05]  /*3fa0*/  BSYNC B1 ;  /* 0x0000000000017941 */ /* 0x000fea0003800000 */
.L_x_114:
        /* <DEDUP_REMOVED lines=9> */
.L_x_117:
[----:B------:R-:W-:Y:S05]  /*4040*/  BSYNC B1 ;  /* 0x0000000000017941 */ /* 0x000fea0003800000 */
.L_x_116:
        /* <DEDUP_REMOVED lines=10> */
.L_x_119:
[----:B------:R-:W-:Y:S05]  /*40f0*/  BSYNC B1 ;  /* 0x0000000000017941 */ /* 0x000fea0003800000 */
.L_x_118:
        /* <DEDUP_REMOVED lines=10> */
.L_x_121:
[----:B------:R-:W-:Y:S05]  /*41a0*/  BSYNC B1 ;  /* 0x0000000000017941 */ /* 0x000fea0003800000 */
.L_x_120:
        /* <DEDUP_REMOVED lines=9> */
.L_x_123:
[----:B------:R-:W-:Y:S05]  /*4240*/  BSYNC B1 ;  /* 0x0000000000017941 */ /* 0x000fea0003800000 */
.L_x_122:
        /* <DEDUP_REMOVED lines=9> */
.L_x_125:
[----:B------:R-:W-:Y:S05]  /*42e0*/  BSYNC B1 ;  /* 0x0000000000017941 */ /* 0x000fea0003800000 */
.L_x_124:
        /* <DEDUP_REMOVED lines=10> */
.L_x_127:
[----:B------:R-:W-:Y:S05]  /*4390*/  BSYNC B1 ;  /* 0x0000000000017941 */ /* 0x000fea0003800000 */
.L_x_126:
        /* <DEDUP_REMOVED lines=10> */
.L_x_129:
[----:B------:R-:W-:Y:S05]  /*4440*/  BSYNC B1 ;  /* 0x0000000000017941 */ /* 0x000fea0003800000 */
.L_x_128:
        /* <DEDUP_REMOVED lines=9> */
.L_x_131:
[----:B------:R-:W-:Y:S05]  /*44e0*/  BSYNC B1 ;  /* 0x0000000000017941 */ /* 0x000fea0003800000 */
.L_x_130:
        /* <DEDUP_REMOVED lines=9> */
.L_x_133:
[----:B------:R-:W-:Y:S05]  /*4580*/  BSYNC B1 ;  /* 0x0000000000017941 */ /* 0x000fea0003800000 */
.L_x_132:
        /* <DEDUP_REMOVED lines=10> */
.L_x_135:
[----:B------:R-:W-:Y:S05]  /*4630*/  BSYNC B1 ;  /* 0x0000000000017941 */ /* 0x000fea0003800000 */
.L_x_134:
        /* <DEDUP_REMOVED lines=10> */
.L_x_137:
[----:B------:R-:W-:Y:S05]  /*46e0*/  BSYNC B1 ;  /* 0x0000000000017941 */ /* 0x000fea0003800000 */
.L_x_136:
        /* <DEDUP_REMOVED lines=9> */
.L_x_139:
[----:B------:R-:W-:Y:S05]  /*4780*/  BSYNC B1 ;  /* 0x0000000000017941 */ /* 0x000fea0003800000 */
.L_x_138:
        /* <DEDUP_REMOVED lines=9> */
.L_x_141:
[----:B------:R-:W-:Y:S05]  /*4820*/  BSYNC B1 ;  /* 0x0000000000017941 */ /* 0x000fea0003800000 */
.L_x_140:
        /* <DEDUP_REMOVED lines=10> */
.L_x_143:
[----:B------:R-:W-:Y:S05]  /*48d0*/  BSYNC B1 ;  /* 0x0000000000017941 */ /* 0x000fea0003800000 */
.L_x_142:
        /* <DEDUP_REMOVED lines=10> */
.L_x_145:
[----:B------:R-:W-:Y:S05]  /*4980*/  BSYNC B1 ;  /* 0x0000000000017941 */ /* 0x000fea0003800000 */
.L_x_144:
        /* <DEDUP_REMOVED lines=9> */
.L_x_147:
[----:B------:R-:W-:Y:S05]  /*4a20*/  BSYNC B1 ;  /* 0x0000000000017941 */ /* 0x000fea0003800000 */
.L_x_146:
        /* <DEDUP_REMOVED lines=9> */
.L_x_149:
[----:B------:R-:W-:Y:S05]  /*4ac0*/  BSYNC B1 ;  /* 0x0000000000017941 */ /* 0x000fea0003800000 */
.L_x_148:
        /* <DEDUP_REMOVED lines=10> */
.L_x_151:
[----:B------:R-:W-:Y:S05]  /*4b70*/  BSYNC B1 ;  /* 0x0000000000017941 */ /* 0x000fea0003800000 */
.L_x_150:
        /* <DEDUP_REMOVED lines=10> */
.L_x_153:
[----:B------:R-:W-:Y:S05]  /*4c20*/  BSYNC B1 ;  /* 0x0000000000017941 */ /* 0x000fea0003800000 */
.L_x_152:
        /* <DEDUP_REMOVED lines=9> */
.L_x_155:
[----:B------:R-:W-:Y:S05]  /*4cc0*/  BSYNC B1 ;  /* 0x0000000000017941 */ /* 0x000fea0003800000 */
.L_x_154:
        /* <DEDUP_REMOVED lines=9> */
.L_x_157:
[----:B------:R-:W-:Y:S05]  /*4d60*/  BSYNC B1 ;  /* 0x0000000000017941 */ /* 0x000fea0003800000 */
.L_x_156:
        /* <DEDUP_REMOVED lines=10> */
.L_x_159:
[----:B------:R-:W-:Y:S05]  /*4e10*/  BSYNC B1 ;  /* 0x0000000000017941 */ /* 0x000fea0003800000 */
.L_x_158:
        /* <DEDUP_REMOVED lines=10> */
.L_x_161:
[----:B------:R-:W-:Y:S05]  /*4ec0*/  BSYNC B1 ;  /* 0x0000000000017941 */ /* 0x000fea0003800000 */
.L_x_160:
        /* <DEDUP_REMOVED lines=9> */
.L_x_163:
[----:B------:R-:W-:Y:S05]  /*4f60*/  BSYNC B1 ;  /* 0x0000000000017941 */ /* 0x000fea0003800000 */
.L_x_162:
        /* <DEDUP_REMOVED lines=9> */
.L_x_165:
[----:B------:R-:W-:Y:S05]  /*5000*/  BSYNC B1 ;  /* 0x0000000000017941 */ /* 0x000fea0003800000 */
.L_x_164:
        /* <DEDUP_REMOVED lines=10> */
.L_x_167:
[----:B------:R-:W-:Y:S05]  /*50b0*/  BSYNC B1 ;  /* 0x0000000000017941 */ /* 0x000fea0003800000 */
.L_x_166:
        /* <DEDUP_REMOVED lines=10> */
.L_x_169:
[----:B------:R-:W-:Y:S05]  /*5160*/  BSYNC B1 ;  /* 0x0000000000017941 */ /* 0x000fea0003800000 */
.L_x_168:
        /* <DEDUP_REMOVED lines=9> */
.L_x_171:
[----:B------:R-:W-:Y:S05]  /*5200*/  BSYNC B1 ;  /* 0x0000000000017941 */ /* 0x000fea0003800000 */
.L_x_170:
        /* <DEDUP_REMOVED lines=9> */
.L_x_173:
[----:B------:R-:W-:Y:S05]  /*52a0*/  BSYNC B1 ;  /* 0x0000000000017941 */ /* 0x000fea0003800000 */
.L_x_172:
        /* <DEDUP_REMOVED lines=10> */
.L_x_175:
[----:B------:R-:W-:Y:S05]  /*5350*/  BSYNC B1 ;  /* 0x0000000000017941 */ /* 0x000fea0003800000 */
.L_x_174:
        /* <DEDUP_REMOVED lines=10> */
.L_x_177:
[----:B------:R-:W-:Y:S05]  /*5400*/  BSYNC B1 ;  /* 0x0000000000017941 */ /* 0x000fea0003800000 */
.L_x_176:
        /* <DEDUP_REMOVED lines=9> */
.L_x_179:
[----:B------:R-:W-:Y:S05]  /*54a0*/  BSYNC B1 ;  /* 0x0000000000017941 */ /* 0x000fea0003800000 */
.L_x_178:
        /* <DEDUP_REMOVED lines=9> */
.L_x_181:
[----:B------:R-:W-:Y:S05]  /*5540*/  BSYNC B1 ;  /* 0x0000000000017941 */ /* 0x000fea0003800000 */
.L_x_180:
        /* <DEDUP_REMOVED lines=10> */
.L_x_183:
[----:B------:R-:W-:Y:S05]  /*55f0*/  BSYNC B1 ;  /* 0x0000000000017941 */ /* 0x000fea0003800000 */
.L_x_182:
        /* <DEDUP_REMOVED lines=10> */
.L_x_185:
[----:B------:R-:W-:Y:S05]  /*56a0*/  BSYNC B1 ;  /* 0x0000000000017941 */ /* 0x000fea0003800000 */
.L_x_184:
        /* <DEDUP_REMOVED lines=9> */
.L_x_187:
[----:B------:R-:W-:Y:S05]  /*5740*/  BSYNC B1 ;  /* 0x0000000000017941 */ /* 0x000fea0003800000 */
.L_x_186:
        /* <DEDUP_REMOVED lines=9> */
.L_x_189:
[----:B------:R-:W-:Y:S05]  /*57e0*/  BSYNC B1 ;  /* 0x0000000000017941 */ /* 0x000fea0003800000 */
.L_x_188:
        /* <DEDUP_REMOVED lines=10> */
.L_x_191:
[----:B------:R-:W-:Y:S05]  /*5890*/  BSYNC B1 ;  /* 0x0000000000017941 */ /* 0x000fea0003800000 */
.L_x_190:
        /* <DEDUP_REMOVED lines=10> */
.L_x_193:
[----:B------:R-:W-:Y:S05]  /*5940*/  BSYNC B1 ;  /* 0x0000000000017941 */ /* 0x000fea0003800000 */
.L_x_192:
        /* <DEDUP_REMOVED lines=9> */
.L_x_195:
[----:B------:R-:W-:Y:S05]  /*59e0*/  BSYNC B1 ;  /* 0x0000000000017941 */ /* 0x000fea0003800000 */
.L_x_194:
        /* <DEDUP_REMOVED lines=9> */
.L_x_197:
[----:B------:R-:W-:Y:S05]  /*5a80*/  BSYNC B1 ;  /* 0x0000000000017941 */ /* 0x000fea0003800000 */
.L_x_196:
        /* <DEDUP_REMOVED lines=10> */
.L_x_199:
[----:B------:R-:W-:Y:S05]  /*5b30*/  BSYNC B1 ;  /* 0x0000000000017941 */ /* 0x000fea0003800000 */
.L_x_198:
        /* <DEDUP_REMOVED lines=10> */
.L_x_201:
[----:B------:R-:W-:Y:S05]  /*5be0*/  BSYNC B1 ;  /* 0x0000000000017941 */ /* 0x000fea0003800000 */
.L_x_200:
        /* <DEDUP_REMOVED lines=9> */
.L_x_203:
[----:B------:R-:W-:Y:S05]  /*5c80*/  BSYNC B1 ;  /* 0x0000000000017941 */ /* 0x000fea0003800000 */
.L_x_202:
        /* <DEDUP_REMOVED lines=9> */
.L_x_205:
[----:B------:R-:W-:Y:S05]  /*5d20*/  BSYNC B1 ;  /* 0x0000000000017941 */ /* 0x000fea0003800000 */
.L_x_204:
        /* <DEDUP_REMOVED lines=10> */
.L_x_207:
[----:B------:R-:W-:Y:S05]  /*5dd0*/  BSYNC B1 ;  /* 0x0000000000017941 */ /* 0x000fea0003800000 */
.L_x_206:
        /* <DEDUP_REMOVED lines=10> */
.L_x_209:
[----:B------:R-:W-:Y:S05]  /*5e80*/  BSYNC B1 ;  /* 0x0000000000017941 */ /* 0x000fea0003800000 */
.L_x_208:
        /* <DEDUP_REMOVED lines=9> */
.L_x_211:
[----:B------:R-:W-:Y:S05]  /*5f20*/  BSYNC B1 ;  /* 0x0000000000017941 */ /* 0x000fea0003800000 */
.L_x_210:
        /* <DEDUP_REMOVED lines=9> */
.L_x_213:
[----:B------:R-:W-:Y:S05]  /*5fc0*/  BSYNC B1 ;  /* 0x0000000000017941 */ /* 0x000fea0003800000 */
.L_x_212:
        /* <DEDUP_REMOVED lines=10> */
.L_x_215:
[----:B------:R-:W-:Y:S05]  /*6070*/  BSYNC B1 ;  /* 0x0000000000017941 */ /* 0x000fea0003800000 */
.L_x_214:
        /* <DEDUP_REMOVED lines=10> */
.L_x_217:
[----:B------:R-:W-:Y:S05]  /*6120*/  BSYNC B1 ;  /* 0x0000000000017941 */ /* 0x000fea0003800000 */
.L_x_216:
        /* <DEDUP_REMOVED lines=9> */
.L_x_219:
[----:B------:R-:W-:Y:S05]  /*61c0*/  BSYNC B1 ;  /* 0x0000000000017941 */ /* 0x000fea0003800000 */
.L_x_218:
        /* <DEDUP_REMOVED lines=9> */
.L_x_221:
[----:B------:R-:W-:Y:S05]  /*6260*/  BSYNC B1 ;  /* 0x0000000000017941 */ /* 0x000fea0003800000 */
.L_x_220:
        /* <DEDUP_REMOVED lines=10> */
.L_x_223:
[----:B------:R-:W-:Y:S05]  /*6310*/  BSYNC B1 ;  /* 0x0000000000017941 */ /* 0x000fea0003800000 */
.L_x_222:
        /* <DEDUP_REMOVED lines=10> */
.L_x_225:
[----:B------:R-:W-:Y:S05]  /*63c0*/  BSYNC B1 ;  /* 0x0000000000017941 */ /* 0x000fea0003800000 */
.L_x_224:
        /* <DEDUP_REMOVED lines=9> */
.L_x_227:
[----:B------:R-:W-:Y:S05]  /*6460*/  BSYNC B1 ;  /* 0x0000000000017941 */ /* 0x000fea0003800000 */
.L_x_226:
        /* <DEDUP_REMOVED lines=9> */
.L_x_229:
[----:B------:R-:W-:Y:S05]  /*6500*/  BSYNC B1 ;  /* 0x0000000000017941 */ /* 0x000fea0003800000 */
.L_x_228:
        /* <DEDUP_REMOVED lines=10> */
.L_x_231:
[----:B------:R-:W-:Y:S05]  /*65b0*/  BSYNC B1 ;  /* 0x0000000000017941 */ /* 0x000fea0003800000 */
.L_x_230:
        /* <DEDUP_REMOVED lines=10> */
.L_x_233:
[----:B------:R-:W-:Y:S05]  /*6660*/  BSYNC B1 ;  /* 0x0000000000017941 */ /* 0x000fea0003800000 */
.L_x_232:
        /* <DEDUP_REMOVED lines=9> */
.L_x_235:
[----:B------:R-:W-:Y:S05]  /*6700*/  BSYNC B1 ;  /* 0x0000000000017941 */ /* 0x000fea0003800000 */
.L_x_234:
        /* <DEDUP_REMOVED lines=9> */
.L_x_237:
[----:B------:R-:W-:Y:S05]  /*67a0*/  BSYNC B1 ;  /* 0x0000000000017941 */ /* 0x000fea0003800000 */
.L_x_236:
        /* <DEDUP_REMOVED lines=10> */
.L_x_239:
[----:B------:R-:W-:Y:S05]  /*6850*/  BSYNC B1 ;  /* 0x0000000000017941 */ /* 0x000fea0003800000 */
.L_x_238:
        /* <DEDUP_REMOVED lines=10> */
.L_x_241:
[----:B------:R-:W-:Y:S05]  /*6900*/  BSYNC B1 ;  /* 0x0000000000017941 */ /* 0x000fea0003800000 */
.L_x_240:
        /* <DEDUP_REMOVED lines=9> */
.L_x_243:
[----:B------:R-:W-:Y:S05]  /*69a0*/  BSYNC B1 ;  /* 0x0000000000017941 */ /* 0x000fea0003800000 */
.L_x_242:
        /* <DEDUP_REMOVED lines=9> */
.L_x_245:
[----:B------:R-:W-:Y:S05]  /*6a40*/  BSYNC B1 ;  /* 0x0000000000017941 */ /* 0x000fea0003800000 */
.L_x_244:
        /* <DEDUP_REMOVED lines=10> */
.L_x_247:
[----:B------:R-:W-:Y:S05]  /*6af0*/  BSYNC B1 ;  /* 0x0000000000017941 */ /* 0x000fea0003800000 */
.L_x_246:
        /* <DEDUP_REMOVED lines=10> */
.L_x_249:
[----:B------:R-:W-:Y:S05]  /*6ba0*/  BSYNC B1 ;  /* 0x0000000000017941 */ /* 0x000fea0003800000 */
.L_x_248:
        /* <DEDUP_REMOVED lines=9> */
.L_x_251:
[----:B------:R-:W-:Y:S05]  /*6c40*/  BSYNC B1 ;  /* 0x0000000000017941 */ /* 0x000fea0003800000 */
.L_x_250:
        /* <DEDUP_REMOVED lines=9> */
.L_x_253:
[----:B------:R-:W-:Y:S05]  /*6ce0*/  BSYNC B1 ;  /* 0x0000000000017941 */ /* 0x000fea0003800000 */
.L_x_252:
        /* <DEDUP_REMOVED lines=10> */
.L_x_255:
[----:B------:R-:W-:Y:S05]  /*6d90*/  BSYNC B1 ;  /* 0x0000000000017941 */ /* 0x000fea0003800000 */
.L_x_254:
        /* <DEDUP_REMOVED lines=10> */
.L_x_257:
[----:B------:R-:W-:Y:S05]  /*6e40*/  BSYNC B1 ;  /* 0x0000000000017941 */ /* 0x000fea0003800000 */
.L_x_256:
        /* <DEDUP_REMOVED lines=9> */
.L_x_259:
[----:B------:R-:W-:Y:S05]  /*6ee0*/  BSYNC B1 ;  /* 0x0000000000017941 */ /* 0x000fea0003800000 */
.L_x_258:
        /* <DEDUP_REMOVED lines=9> */
.L_x_261:
[----:B------:R-:W-:Y:S05]  /*6f80*/  BSYNC B1 ;  /* 0x0000000000017941 */ /* 0x000fea0003800000 */
.L_x_260:
        /* <DEDUP_REMOVED lines=10> */
.L_x_263:
[----:B------:R-:W-:Y:S05]  /*7030*/  BSYNC B1 ;  /* 0x0000000000017941 */ /* 0x000fea0003800000 */
.L_x_262:
        /* <DEDUP_REMOVED lines=10> */
.L_x_265:
[----:B------:R-:W-:Y:S05]  /*70e0*/  BSYNC B1 ;  /* 0x0000000000017941 */ /* 0x000fea0003800000 */
.L_x_264:
        /* <DEDUP_REMOVED lines=9> */
.L_x_267:
[----:B------:R-:W-:Y:S05]  /*7180*/  BSYNC B1 ;  /* 0x0000000000017941 */ /* 0x000fea0003800000 */
.L_x_266:
        /* <DEDUP_REMOVED lines=9> */
.L_x_269:
[----:B------:R-:W-:Y:S05]  /*7220*/  BSYNC B1 ;  /* 0x0000000000017941 */ /* 0x000fea0003800000 */
.L_x_268:
        /* <DEDUP_REMOVED lines=10> */
.L_x_271:
[----:B------:R-:W-:Y:S05]  /*72d0*/  BSYNC B1 ;  /* 0x0000000000017941 */ /* 0x000fea0003800000 */
.L_x_270:
        /* <DEDUP_REMOVED lines=10> */
.L_x_273:
[----:B------:R-:W-:Y:S05]  /*7380*/  BSYNC B1 ;  /* 0x0000000000017941 */ /* 0x000fea0003800000 */
.L_x_272:
        /* <DEDUP_REMOVED lines=9> */
.L_x_275:
[----:B------:R-:W-:Y:S05]  /*7420*/  BSYNC B1 ;  /* 0x0000000000017941 */ /* 0x000fea0003800000 */
.L_x_274:
        /* <DEDUP_REMOVED lines=9> */
.L_x_277:
[----:B------:R-:W-:Y:S05]  /*74c0*/  BSYNC B1 ;  /* 0x0000000000017941 */ /* 0x000fea0003800000 */
.L_x_276:
        /* <DEDUP_REMOVED lines=10> */
.L_x_279:
[----:B------:R-:W-:Y:S05]  /*7570*/  BSYNC B1 ;  /* 0x0000000000017941 */ /* 0x000fea0003800000 */
.L_x_278:
        /* <DEDUP_REMOVED lines=10> */
.L_x_281:
[----:B------:R-:W-:Y:S05]  /*7620*/  BSYNC B1 ;  /* 0x0000000000017941 */ /* 0x000fea0003800000 */
.L_x_280:
[----:B01--45:R-:W-:Y:S01]  /*7630*/  IMAD.U32 R7, R22, 0x10000, RZ ;  /* 0x0001000016077824 */ /* 0x033fe200078e00ff */
        /* <DEDUP_REMOVED lines=8> */
.L_x_283:
[----:B------:R-:W-:Y:S05]  /*76c0*/  BSYNC B1 ;  /* 0x0000000000017941 */ /* 0x000fea0003800000 */
.L_x_282:
[----:B0----5:R-:W-:Y:S01]  /*76d0*/  IMAD.U32 R5, R22, 0x10000, RZ ;  /* 0x0001000016057824 */ /* 0x021fe200078e00ff */
[----:B------:R-:W-:Y:S01]  /*76e0*/  ISETP.GT.AND P0, PT, R3, 0x8, P0 ;  /* 0x000000080300780c */ /* 0x000fe20000704270 */
[----:B------:R-:W-:Y:S01]  /*76f0*/  @P1 IMAD.MOV.U32 R4, RZ, RZ, R10 ;  /* 0x000000ffff041224 */ /* 0x000fe200078e000a */
[----:B------:R-:W-:Y:S01]  /*7700*/  BSSY B1, `(.L_x_284) ;  /* 0x0000009000017945 */ /* 0x000fe20003800000 */
[----:B------:R-:W-:-:S04]  /*7710*/  FMUL R5, R5, R152 ;  /* 0x0000009805057220 */ /* 0x000fc80000400000 */
[----:B------:R-:W-:-:S05]  /*7720*/  FFMA R5, R150, R153, R5 ;  /* 0x0000009996057223 */ /* 0x000fca0000000005 */
[----:B------:R-:W-:-:S04]  /*7730*/  F2FP.BF16.F32.PACK_AB R5, RZ, R5 ;  /* 0x00000005ff05723e */ /* 0x000fc800000010ff */
[----:B------:R-:W-:Y:S01]  /*7740*/  PRMT R2, R5, 0x7610, R2 ;  /* 0x0000761005027816 */ /* 0x000fe20000000002 */
[----:B------:R-:W-:-:S05]  /*7750*/  @P1 IMAD.MOV.U32 R5, RZ, RZ, R11 ;  /* 0x000000ffff051224 */ /* 0x000fca00078e000b */
[----:B------:R0:W-:Y:S01]  /*7760*/  @P1 STG.E.U16 desc[UR36][R4.64+0x1f0], R2 ;  /* 0x0001f00204001986 */ /* 0x0001e2000c101524 */
[----:B------:R-:W-:Y:S05]  /*7770*/  @!P0 BRA `(.L_x_285) ;  /* 0x0000000000048947 */ /* 0x000fea0003800000 */
[----:B------:R4:W5:Y:S02]  /*7780*/  LDG.E.LTC128B.U16 R22, desc[UR36][R8.64+0x1f2] ;  /* 0x0001f22408167981 */ /* 0x000964000c1e1520 */
.L_x_285:
[----:B------:R-:W-:Y:S05]  /*7790*/  BSYNC B1 ;  /* 0x0000000000017941 */ /* 0x000fea0003800000 */
.L_x_284:
[----:B------:R-:W-:Y:S05]  /*77a0*/  @!P0 BRA `(.L_x_286) ;  /* 0x0000002400488947 */ /* 0x000fea0003800000 */
[----:B-----5:R-:W-:-:S04]  /*77b0*/  IMAD.U32 R3, R22, 0x10000, RZ ;  /* 0x0001000016037824 */ /* 0x020fc800078e00ff */
[----:B------:R-:W-:-:S04]  /*77c0*/  FMUL R0, R3, R152 ;  /* 0x0000009803007220 */ /* 0x000fc80000400000 */
[----:B------:R-:W-:-:S05]  /*77d0*/  FFMA R0, R151, R153, R0 ;  /* 0x0000009997007223 */ /* 0x000fca0000000000 */
[----:B------:R-:W-:-:S05]  /*77e0*/  F2FP.BF16.F32.PACK_AB R0, RZ, R0 ;  /* 0x00000000ff00723e */ /* 0x000fca00000010ff */
[----:B------:R0:W-:Y:S01]  /*77f0*/  STG.E.U16 desc[UR36][R10.64+0x1f2], R0 ;  /* 0x0001f2000a007986 */ /* 0x0001e2000c101524 */
[----:B------:R-:W-:Y:S05]  /*7800*/  BRA `(.L_x_286) ;  /* 0x0000002400307947 */ /* 0x000fea0003800000 */
.L_x_33:
[----:B------:R-:W-:Y:S01]  /*7810*/  ISETP.GT.AND P0, PT, R0, 0x1, PT ;  /* 0x000000010000780c */ /* 0x000fe20003f04270 */
[----:B------:R-:W-:Y:S01]  /*7820*/  ULDC.64 UR4, c[0x0][0x5c0] ;  /* 0x0001700000047ab9 */ /* 0x000fe20000000a00 */
[-C--:B------:R-:W-:Y:S01]  /*7830*/  FMUL R24, R24, R153.reuse ;  /* 0x0000009918187220 */ /* 0x080fe20000400000 */
[-C--:B------:R-:W-:Y:S01]  /*7840*/  FMUL R25, R25, R153.reuse ;  /* 0x0000009919197220 */ /* 0x080fe20000400000 */
[----:B------:R-:W-:Y:S01]  /*7850*/  ISETP.GT.AND P3, PT, R3, RZ, P0 ;  /* 0x000000ff0300720c */ /* 0x000fe20000764270 */
[-C--:B------:R-:W-:Y:S01]  /*7860*/  FMUL R26, R26, R153.reuse ;  /* 0x000000991a1a7220 */ /* 0x080fe20000400000 */
[----:B------:R-:W-:Y:S01]  /*7870*/  LEA R4, P4, R6, UR4, 0x1 ;  /* 0x0000000406047c11 */ /* 0x000fe2000f8808ff */
[-C--:B------:R-:W-:Y:S01]  /*7880*/  FMUL R27, R27, R153.reuse ;  /* 0x000000991b1b7220 */ /* 0x080fe20000400000 */
[----:B------:R-:W-:Y:S01]  /*7890*/  F2FP.BF16.F32.PACK_AB R24, RZ, R24 ;  /* 0x00000018ff18723e */ /* 0x000fe200000010ff */
[-C--:B------:R-:W-:Y:S01]  /*78a0*/  FMUL R28, R28, R153.reuse ;  /* 0x000000991c1c7220 */ /* 0x080fe20000400000 */
[----:B------:R-:W-:Y:S01]  /*78b0*/  LEA.HI.X R5, R6, UR5, R179, 0x1, P4 ;  /* 0x0000000506057c11 */ /* 0x000fe2000a0f0cb3 */
[----:B------:R-:W-:Y:S01]  /*78c0*/  FMUL R29, R29, R153 ;  /* 0x000000991d1d7220 */ /* 0x000fe20000400000 */
[----:B------:R-:W-:Y:S01]  /*78d0*/  F2FP.BF16.F32.PACK_AB R25, RZ, R25 ;  /* 0x00000019ff19723e */ /* 0x000fe200000010ff */
[-C--:B------:R-:W-:Y:S01]  /*78e0*/  FMUL R30, R30, R153.reuse ;  /* 0x000000991e1e7220 */ /* 0x080fe20000400000 */
[----:B------:R-:W-:Y:S01]  /*78f0*/  SHF.L.U64.HI R11, R10, 0x4, R11 ;  /* 0x000000040a0b7819 */ /* 0x000fe2000001020b */
[----:B------:R-:W-:Y:S01]  /*7900*/  @P1 STG.E.U16 desc[UR36][R4.64], R24 ;  /* 0x0000001804001986 */ /* 0x000fe2000c101524 */
[----:B------:R-:W-:Y:S01]  /*7910*/  ISETP.GT.AND P1, PT, R0, 0x8, PT ;  /* 0x000000080000780c */ /* 0x000fe20003f24270 */
[-C--:B------:R-:W-:Y:S01]  /*7920*/  FMUL R31, R31, R153.reuse ;  /* 0x000000991f1f7220 */ /* 0x080fe20000400000 */
[C---:B------:R-:W-:Y:S01]  /*7930*/  ISETP.GT.AND P4, PT, R3.reuse, 0x8, P0 ;  /* 0x000000080300780c */ /* 0x040fe20000784270 */
[----:B------:R-:W-:Y:S01]  /*7940*/  @P3 STG.E.U16 desc[UR36][R4.64+0x2], R25 ;  /* 0x0000021904003986 */ /* 0x000fe2000c101524 */
[----:B------:R-:W-:Y:S01]  /*7950*/  LEA R6, P3, R10, R4, 0x4 ;  /* 0x000000040a067211 */ /* 0x000fe200078620ff */
[-C--:B------:R-:W-:Y:S01]  /*7960*/  FMUL R32, R32, R153.reuse ;  /* 0x0000009920207220 */ /* 0x080fe20000400000 */
[----:B------:R-:W-:Y:S01]  /*7970*/  ISETP.GT.AND P2, PT, R3, 0x8, P2 ;  /* 0x000000080300780c */ /* 0x000fe20001744270 */
[-C--:B------:R-:W-:Y:S01]  /*7980*/  FMUL R33, R33, R153.reuse ;  /* 0x0000009921217220 */ /* 0x080fe20000400000 */
[----:B------:R-:W-:Y:S01]  /*7990*/  ISETP.GT.AND P0, PT, R0, 0x9, PT ;  /* 0x000000090000780c */ /* 0x000fe20003f04270 */
[----:B------:R-:W-:Y:S01]  /*79a0*/  IMAD.X R7, R11, 0x1, R5, P3 ;  /* 0x000000010b077824 */ /* 0x000fe200018e0605 */
[C---:B------:R-:W-:Y:S01]  /*79b0*/  ISETP.GT.AND P5, PT, R3.reuse, RZ, P1 ;  /* 0x000000ff0300720c */ /* 0x040fe20000fa4270 */
[-C--:B------:R-:W-:Y:S01]  /*79c0*/  FMUL R34, R34, R153.reuse ;  /* 0x0000009922227220 */ /* 0x080fe20000400000 */
[----:B------:R-:W-:Y:S01]  /*79d0*/  ISETP.GT.AND P3, PT, R3, RZ, P0 ;  /* 0x000000ff0300720c */ /* 0x000fe20000764270 */
[-C--:B------:R-:W-:Y:S01]  /*79e0*/  FMUL R35, R35, R153.reuse ;  /* 0x0000009923237220 */ /* 0x080fe20000400000 */
[----:B------:R-:W-:Y:S01]  /*79f0*/  F2FP.BF16.F32.PACK_AB R26, RZ, R26 ;  /* 0x0000001aff1a723e */ /* 0x000fe200000010ff */
[----:B------:R-:W-:Y:S01]  /*7a00*/  FMUL R36, R36, R153 ;  /* 0x0000009924247220 */ /* 0x000fe20000400000 */
[----:B------:R-:W-:Y:S01]  /*7a10*/  F2FP.BF16.F32.PACK_AB R27, RZ, R27 ;  /* 0x0000001bff1b723e */ /* 0x000fe200000010ff */
[----:B------:R-:W-:Y:S01]  /*7a20*/  FMUL R37, R37, R153 ;  /* 0x0000009925257220 */ /* 0x000fe20000400000 */
[----:B------:R-:W-:Y:S01]  /*7a30*/  F2FP.BF16.F32.PACK_AB R28, RZ, R28 ;  /* 0x0000001cff1c723e */ /* 0x000fe200000010ff */
[----:B------:R-:W-:Y:S01]  /*7a40*/  @P2 STG.E.U16 desc[UR36][R6.64], R26 ;  /* 0x0000001a06002986 */ /* 0x000fe2000c101524 */
[----:B------:R-:W-:Y:S01]  /*7a50*/  F2FP.BF16.F32.PACK_AB R29, RZ, R29 ;  /* 0x0000001dff1d723e */ /* 0x000fe200000010ff */
[-C--:B------:R-:W-:Y:S01]  /*7a60*/  FMUL R38, R38, R153.reuse ;  /* 0x0000009926267220 */ /* 0x080fe20000400000 */
[----:B------:R-:W-:Y:S01]  /*7a70*/  ISETP.GT.AND P2, PT, R3, 0x8, P1 ;  /* 0x000000080300780c */ /* 0x000fe20000f44270 */
[----:B------:R-:W-:Y:S01]  /*7a80*/  @P4 STG.E.U16 desc[UR36][R6.64+0x2], R27 ;  /* 0x0000021b06004986 */ /* 0x000fe2000c101524 */
[----:B------:R-:W-:Y:S01]  /*7a90*/  ISETP.GT.AND P1, PT, R0, 0x10, PT ;  /* 0x000000100000780c */ /* 0x000fe20003f24270 */
[-C--:B------:R-:W-:Y:S01]  /*7aa0*/  FMUL R39, R39, R153.reuse ;  /* 0x0000009927277220 */ /* 0x080fe20000400000 */
[----:B------:R-:W-:Y:S01]  /*7ab0*/  F2FP.BF16.F32.PACK_AB R30, RZ, R30 ;  /* 0x0000001eff1e723e */ /* 0x000fe200000010ff */
[----:B------:R-:W-:Y:S01]  /*7ac0*/  @P5 STG.E.U16 desc[UR36][R4.64+0x10], R28 ;  /* 0x0000101c04005986 */ /* 0x000fe2000c101524 */
[C---:B------:R-:W-:Y:S01]  /*7ad0*/  ISETP.GT.AND P4, PT, R3.reuse, RZ, P1 ;  /* 0x000000ff0300720c */ /* 0x040fe20000f84270 */
[----:B------:R-:W-:Y:S01]  /*7ae0*/  FMUL R40, R40, R153 ;  /* 0x0000009928287220 */ /* 0x000fe20000400000 */
[----:B------:R-:W-:Y:S01]  /*7af0*/  F2FP.BF16.F32.PACK_AB R31, RZ, R31 ;  /* 0x0000001fff1f723e */ /* 0x000fe200000010ff */
[----:B------:R-:W-:Y:S01]  /*7b00*/  @P3 STG.E.U16 desc[UR36][R4.64+0x12], R29 ;  /* 0x0000121d04003986 */ /* 0x000fe2000c101524 */
[----:B------:R-:W-:Y:S01]  /*7b10*/  ISETP.GT.AND P3, PT, R3, 0x8, P0 ;  /* 0x000000080300780c */ /* 0x000fe20000764270 */
[-C--:B------:R-:W-:Y:S01]  /*7b20*/  FMUL R41, R41, R153.reuse ;  /* 0x0000009929297220 */ /* 0x080fe20000400000 */
[----:B------:R-:W-:Y:S01]  /*7b30*/  ISETP.GT.AND P0, PT, R0, 0x11, PT ;  /* 0x000000110000780c */ /* 0x000fe20003f04270 */
[----:B------:R-:W-:Y:S01]  /*7b40*/  @P2 STG.E.U16 desc[UR36][R6.64+0x10], R30 ;  /* 0x0000101e06002986 */ /* 0x000fe2000c101524 */
[----:B------:R-:W-:Y:S01]  /*7b50*/  F2FP.BF16.F32.PACK_AB R32, RZ, R32 ;  /* 0x00000020ff20723e */ /* 0x000fe200000010ff */
[-C--:B------:R-:W-:Y:S01]  /*7b60*/  FMUL R42, R42, R153.reuse ;  /* 0x000000992a2a7220 */ /* 0x080fe20000400000 */
[----:B------:R-:W-:Y:S01]  /*7b70*/  ISETP.GT.AND P5, PT, R3, RZ, P0 ;  /* 0x000000ff0300720c */ /* 0x000fe200007a4270 */
[-C--:B------:R-:W-:Y:S01]  /*7b80*/  FMUL R43, R43, R153.reuse ;  /* 0x000000992b2b7220 */ /* 0x080fe20000400000 */
[----:B------:R-:W-:Y:S01]  /*7b90*/  ISETP.GT.AND P2, PT, R3, 0x8, P1 ;  /* 0x000000080300780c */ /* 0x000fe20000f44270 */
[-C--:B------:R-:W-:Y:S01]  /*7ba0*/  FMUL R44, R44, R153.reuse ;  /* 0x000000992c2c7220 */ /* 0x080fe20000400000 */
[----:B------:R-:W-:Y:S01]  /*7bb0*/  ISETP.GT.AND P1, PT, R0, 0x18, PT ;  /* 0x000000180000780c */ /* 0x000fe20003f24270 */
[----:B------:R-:W-:Y:S01]  /*7bc0*/  FMUL R45, R45, R153 ;  /* 0x000000992d2d7220 */ /* 0x000fe20000400000 */
[----:B------:R-:W-:Y:S01]  /*7bd0*/  F2FP.BF16.F32.PACK_AB R33, RZ, R33 ;  /* 0x00000021ff21723e */ /* 0x000fe200000010ff */
[----:B------:R-:W-:Y:S01]  /*7be0*/  @P3 STG.E.U16 desc[UR36][R6.64+0x12], R31 ;  /* 0x0000121f06003986 */ /* 0x000fe2000c101524 */
[C---:B------:R-:W-:Y:S01]  /*7bf0*/  ISETP.GT.AND P3, PT, R3.reuse, 0x8, P0 ;  /* 0x000000080300780c */ /* 0x040fe20000764270 */
[-C--:B------:R-:W-:Y:S01]  /*7c00*/  FMUL R46, R46, R153.reuse ;  /* 0x000000992e2e7220 */ /* 0x080fe20000400000 */
[----:B------:R-:W-:Y:S01]  /*7c10*/  ISETP.GT.AND P0, PT, R0, 0x19, PT ;  /* 0x000000190000780c */ /* 0x000fe20003f04270 */
[----:B------:R-:W-:Y:S01]  /*7c20*/  @P4 STG.E.U16 desc[UR36][R4.64+0x20], R32 ;  /* 0x0000202004004986 */ /* 0x000fe2000c101524 */
[----:B------:R-:W-:Y:S01]  /*7c30*/  ISETP.GT.AND P4, PT, R3, RZ, P1 ;  /* 0x000000ff0300720c */ /* 0x000fe20000f84270 */
[-C--:B------:R-:W-:Y:S01]  /*7c40*/  FMUL R47, R47, R153.reuse ;  /* 0x000000992f2f7220 */ /* 0x080fe20000400000 */
[----:B------:R-:W-:Y:S01]  /*7c50*/  F2FP.BF16.F32.PACK_AB R34, RZ, R34 ;  /* 0x00000022ff22723e */ /* 0x000fe200000010ff */
[----:B------:R-:W-:Y:S01]  /*7c60*/  @P5 STG.E.U16 desc[UR36][R4.64+0x22], R33 ;  /* 0x0000222104005986 */ /* 0x000fe2000c101524 */
[----:B------:R-:W-:Y:S01]  /*7c70*/  ISETP.GT.AND P5, PT, R3, RZ, P0 ;  /* 0x000000ff0300720c */ /* 0x000fe200007a4270 */
[----:B------:R-:W-:Y:S01]  /*7c80*/  FMUL R48, R48, R153 ;  /* 0x0000009930307220 */ /* 0x000fe20000400000 */
[----:B------:R-:W-:Y:S01]  /*7c90*/  F2FP.BF16.F32.PACK_AB R35, RZ, R35 ;  /* 0x00000023ff23723e */ /* 0x000fe200000010ff */
[----:B------:R-:W-:Y:S01]  /*7ca0*/  @P2 STG.E.U16 desc[UR36][R6.64+0x20], R34 ;  /* 0x0000202206002986 */ /* 0x000fe2000c101524 */
[----:B------:R-:W-:Y:S01]  /*7cb0*/  F2FP.BF16.F32.PACK_AB R36, RZ, R36 ;  /* 0x00000024ff24723e */ /* 0x000fe200000010ff */
[-C--:B------:R-:W-:Y:S01]  /*7cc0*/  FMUL R49, R49, R153.reuse ;  /* 0x0000009931317220 */ /* 0x080fe20000400000 */
[C---:B------:R-:W-:Y:S01]  /*7cd0*/  ISETP.GT.AND P2, PT, R3.reuse, 0x8, P1 ;  /* 0x000000080300780c */ /* 0x040fe20000f44270 */
[----:B------:R-:W-:Y:S01]  /*7ce0*/  @P3 STG.E.U16 desc[UR36][R6.64+0x22], R35 ;  /* 0x0000222306003986 */ /* 0x000fe2000c101524 */
[----:B------:R-:W-:Y:S01]  /*7cf0*/  ISETP.GT.AND P1, PT, R0, 0x20, PT ;  /* 0x000000200000780c */ /* 0x000fe20003f24270 */
[----:B------:R-:W-:Y:S01]  /*7d00*/  FMUL R50, R50, R153 ;  /* 0x0000009932327220 */ /* 0x000fe20000400000 */
[----:B------:R-:W-:Y:S01]  /*7d10*/  F2FP.BF16.F32.PACK_AB R37, RZ, R37 ;  /* 0x00000025ff25723e */ /* 0x000fe200000010ff */
[----:B------:R-:W-:Y:S01]  /*7d20*/  @P4 STG.E.U16 desc[UR36][R4.64+0x30], R36 ;  /* 0x0000302404004986 */ /* 0x000fe2000c101524 */
[----:B------:R-:W-:Y:S01]  /*7d30*/  ISETP.GT.AND P3, PT, R3, 0x8, P0 ;  /* 0x000000080300780c */ /* 0x000fe20000764270 */
[-C--:B------:R-:W-:Y:S01]  /*7d40*/  FMUL R51, R51, R153.reuse ;  /* 0x0000009933337220 */ /* 0x080fe20000400000 */
[----:B------:R-:W-:Y:S01]  /*7d50*/  ISETP.GT.AND P0, PT, R0, 0x21, PT ;  /* 0x000000210000780c */ /* 0x000fe20003f04270 */
[----:B------:R-:W-:Y:S01]  /*7d60*/  @P5 STG.E.U16 desc[UR36][R4.64+0x32], R37 ;  /* 0x0000322504005986 */ /* 0x000fe2000c101524 */
[----:B------:R-:W-:Y:S01]  /*7d70*/  ISETP.GT.AND P4, PT, R3, RZ, P1 ;  /* 0x000000ff0300720c */ /* 0x000fe20000f84270 */
[-C--:B------:R-:W-:Y:S01]  /*7d80*/  FMUL R52, R52, R153.reuse ;  /* 0x0000009934347220 */ /* 0x080fe20000400000 */
[----:B------:R-:W-:Y:S01]  /*7d90*/  F2FP.BF16.F32.PACK_AB R38, RZ, R38 ;  /* 0x00000026ff26723e */ /* 0x000fe200000010ff */
[-C--:B------:R-:W-:Y:S01]  /*7da0*/  FMUL R53, R53, R153.reuse ;  /* 0x0000009935357220 */ /* 0x080fe20000400000 */
        /* <DEDUP_REMOVED lines=325> */
[----:B------:R-:W-:Y:S01]  /*9200*/  FMUL R151, R151, R153 ;  /* 0x0000009997977220 */ /* 0x000fe20000400000 */
[----:B------:R-:W-:Y:S01]  /*9210*/  ISETP.GT.AND P2, PT, R3, 0x8, P1 ;  /* 0x000000080300780c */ /* 0x000fe20000f44270 */
[----:B------:R-:W-:Y:S01]  /*9220*/  @P3 STG.E.U16 desc[UR36][R6.64+0x132], R103 ;  /* 0x0001326706003986 */ /* 0x000fe2000c101524 */
[----:B------:R-:W-:-:S02]  /*9230*/  ISETP.GT.AND P1, PT, R0, 0xa8, PT ;  /* 0x000000a80000780c */ /* 0x000fc40003f24270 */
[----:B------:R-:W-:Y:S01]  /*9240*/  F2FP.BF16.F32.PACK_AB R105, RZ, R105 ;  /* 0x00000069ff69723e */ /* 0x000fe200000010ff */
[----:B------:R-:W-:Y:S01]  /*9250*/  @P4 STG.E.U16 desc[UR36][R4.64+0x140], R104 ;  /* 0x0001406804004986 */ /* 0x000fe2000c101524 */
[C---:B------:R-:W-:Y:S02]  /*9260*/  ISETP.GT.AND P3, PT, R3.reuse, 0x8, P0 ;  /* 0x000000080300780c */ /* 0x040fe40000764270 */
[----:B------:R-:W-:Y:S01]  /*9270*/  ISETP.GT.AND P0, PT, R0, 0xa9, PT ;  /* 0x000000a90000780c */ /* 0x000fe20003f04270 */
[----:B------:R-:W-:Y:S01]  /*9280*/  @P5 STG.E.U16 desc[UR36][R4.64+0x142], R105 ;  /* 0x0001426904005986 */ /* 0x000fe2000c101524 */
[C---:B------:R-:W-:Y:S02]  /*9290*/  ISETP.GT.AND P4, PT, R3.reuse, RZ, P1 ;  /* 0x000000ff0300720c */ /* 0x040fe40000f84270 */
[----:B------:R-:W-:Y:S02]  /*92a0*/  F2FP.BF16.F32.PACK_AB R106, RZ, R106 ;  /* 0x0000006aff6a723e */ /* 0x000fe400000010ff */
[----:B------:R-:W-:-:S02]  /*92b0*/  ISETP.GT.AND P5, PT, R3, RZ, P0 ;  /* 0x000000ff0300720c */ /* 0x000fc400007a4270 */
[----:B------:R-:W-:Y:S01]  /*92c0*/  F2FP.BF16.F32.PACK_AB R107, RZ, R107 ;  /* 0x0000006bff6b723e */ /* 0x000fe200000010ff */
[----:B------:R-:W-:Y:S01]  /*92d0*/  @P2 STG.E.U16 desc[UR36][R6.64+0x140], R106 ;  /* 0x0001406a06002986 */ /* 0x000fe2000c101524 */
[----:B------:R-:W-:Y:S02]  /*92e0*/  F2FP.BF16.F32.PACK_AB R108, RZ, R108 ;  /* 0x0000006cff6c723e */ /* 0x000fe400000010ff */
[C---:B------:R-:W-:Y:S01]  /*92f0*/  ISETP.GT.AND P2, PT, R3.reuse, 0x8, P1 ;  /* 0x000000080300780c */ /* 0x040fe20000f44270 */
[----:B------:R-:W-:Y:S01]  /*9300*/  @P3 STG.E.U16 desc[UR36][R6.64+0x142], R107 ;  /* 0x0001426b06003986 */ /* 0x000fe2000c101524 */
[----:B------:R-:W-:Y:S02]  /*9310*/  ISETP.GT.AND P1, PT, R0, 0xb0, PT ;  /* 0x000000b00000780c */ /* 0x000fe40003f24270 */
[----:B------:R-:W-:Y:S01]  /*9320*/  F2FP.BF16.F32.PACK_AB R109, RZ, R109 ;  /* 0x0000006dff6d723e */ /* 0x000fe200000010ff */
[----:B------:R-:W-:Y:S01]  /*9330*/  @P4 STG.E.U16 desc[UR36][R4.64+0x150], R108 ;  /* 0x0001506c04004986 */ /* 0x000fe2000c101524 */
[----:B------:R-:W-:-:S02]  /*9340*/  ISETP.GT.AND P3, PT, R3, 0x8, P0 ;  /* 0x000000080300780c */ /* 0x000fc40000764270 */
[----:B------:R-:W-:Y:S01]  /*9350*/  ISETP.GT.AND P0, PT, R0, 0xb1, PT ;  /* 0x000000b10000780c */ /* 0x000fe20003f04270 */
[----:B------:R-:W-:Y:S01]  /*9360*/  @P5 STG.E.U16 desc[UR36][R4.64+0x152], R109 ;  /* 0x0001526d04005986 */ /* 0x000fe2000c101524 */
[C---:B------:R-:W-:Y:S02]  /*9370*/  ISETP.GT.AND P4, PT, R3.reuse, RZ, P1 ;  /* 0x000000ff0300720c */ /* 0x040fe40000f84270 */
[----:B------:R-:W-:Y:S02]  /*9380*/  F2FP.BF16.F32.PACK_AB R110, RZ, R110 ;  /* 0x0000006eff6e723e */ /* 0x000fe400000010ff */
[----:B------:R-:W-:Y:S02]  /*9390*/  ISETP.GT.AND P5, PT, R3, RZ, P0 ;  /* 0x000000ff0300720c */ /* 0x000fe400007a4270 */
[----:B------:R-:W-:Y:S01]  /*93a0*/  F2FP.BF16.F32.PACK_AB R111, RZ, R111 ;  /* 0x0000006fff6f723e */ /* 0x000fe200000010ff */
[----:B------:R-:W-:Y:S01]  /*93b0*/  @P2 STG.E.U16 desc[UR36][R6.64+0x150], R110 ;  /* 0x0001506e06002986 */ /* 0x000fe2000c101524 */
[----:B------:R-:W-:-:S02]  /*93c0*/  F2FP.BF16.F32.PACK_AB R112, RZ, R112 ;  /* 0x00000070ff70723e */ /* 0x000fc400000010ff */
[C---:B------:R-:W-:Y:S01]  /*93d0*/  ISETP.GT.AND P2, PT, R3.reuse, 0x8, P1 ;  /* 0x000000080300780c */ /* 0x040fe20000f44270 */
[----:B------:R-:W-:Y:S01]  /*93e0*/  @P3 STG.E.U16 desc[UR36][R6.64+0x152], R111 ;  /* 0x0001526f06003986 */ /* 0x000fe2000c101524 */
[C---:B------:R-:W-:Y:S02]  /*93f0*/  ISETP.GT.AND P1, PT, R0.reuse, 0xb8, PT ;  /* 0x000000b80000780c */ /* 0x040fe40003f24270 */
[----:B------:R-:W-:Y:S01]  /*9400*/  F2FP.BF16.F32.PACK_AB R113, RZ, R113 ;  /* 0x00000071ff71723e */ /* 0x000fe200000010ff */
[----:B------:R-:W-:Y:S01]  /*9410*/  @P4 STG.E.U16 desc[UR36][R4.64+0x160], R112 ;  /* 0x0001607004004986 */ /* 0x000fe2000c101524 */
[C---:B------:R-:W-:Y:S02]  /*9420*/  ISETP.GT.AND P3, PT, R3.reuse, 0x8, P0 ;  /* 0x000000080300780c */ /* 0x040fe40000764270 */
[----:B------:R-:W-:Y:S01]  /*9430*/  ISETP.GT.AND P0, PT, R0, 0xb9, PT ;  /* 0x000000b90000780c */ /* 0x000fe20003f04270 */
[----:B------:R-:W-:Y:S01]  /*9440*/  @P5 STG.E.U16 desc[UR36][R4.64+0x162], R113 ;  /* 0x0001627104005986 */ /* 0x000fe2000c101524 */
[----:B------:R-:W-:-:S02]  /*9450*/  ISETP.GT.AND P4, PT, R3, RZ, P1 ;  /* 0x000000ff0300720c */ /* 0x000fc40000f84270 */
[----:B------:R-:W-:Y:S02]  /*9460*/  F2FP.BF16.F32.PACK_AB R114, RZ, R114 ;  /* 0x00000072ff72723e */ /* 0x000fe400000010ff */
[C---:B------:R-:W-:Y:S02]  /*9470*/  ISETP.GT.AND P5, PT, R3.reuse, RZ, P0 ;  /* 0x000000ff0300720c */ /* 0x040fe400007a4270 */
[----:B------:R-:W-:Y:S01]  /*9480*/  F2FP.BF16.F32.PACK_AB R115, RZ, R115 ;  /* 0x00000073ff73723e */ /* 0x000fe200000010ff */
[----:B------:R-:W-:Y:S01]  /*9490*/  @P2 STG.E.U16 desc[UR36][R6.64+0x160], R114 ;  /* 0x0001607206002986 */ /* 0x000fe2000c101524 */
[----:B------:R-:W-:Y:S02]  /*94a0*/  F2FP.BF16.F32.PACK_AB R116, RZ, R116 ;  /* 0x00000074ff74723e */ /* 0x000fe400000010ff */
        /* <DEDUP_REMOVED lines=65> */
[----:B------:R-:W-:Y:S02]  /*98c0*/  ISETP.GT.AND P5, PT, R3, RZ, P0 ;  /* 0x000000ff0300720c */ /* 0x000fe400007a4270 */
[----:B------:R-:W-:Y:S02]  /*98d0*/  F2FP.BF16.F32.PACK_AB R134, RZ, R134 ;  /* 0x00000086ff86723e */ /* 0x000fe400000010ff */
[----:B------:R-:W-:Y:S02]  /*98e0*/  F2FP.BF16.F32.PACK_AB R135, RZ, R135 ;  /* 0x00000087ff87723e */ /* 0x000fe400000010ff */
[----:B------:R-:W-:Y:S01]  /*98f0*/  F2FP.BF16.F32.PACK_AB R136, RZ, R136 ;  /* 0x00000088ff88723e */ /* 0x000fe200000010ff */
[----:B------:R-:W-:Y:S01]  /*9900*/  @P2 STG.E.U16 desc[UR36][R6.64+0x1b0], R134 ;  /* 0x0001b08606002986 */ /* 0x000fe2000c101524 */
[----:B------:R-:W-:-:S02]  /*9910*/  F2FP.BF16.F32.PACK_AB R137, RZ, R137 ;  /* 0x00000089ff89723e */ /* 0x000fc400000010ff */
[C---:B------:R-:W-:Y:S01]  /*9920*/  ISETP.GT.AND P1, PT, R3.reuse, 0x8, P1 ;  /* 0x000000080300780c */ /* 0x040fe20000f24270 */
[----:B------:R-:W-:Y:S01]  /*9930*/  @P3 STG.E.U16 desc[UR36][R6.64+0x1b2], R135 ;  /* 0x0001b28706003986 */ /* 0x000fe2000c101524 */
[C---:B------:R-:W-:Y:S02]  /*9940*/  ISETP.GT.AND P2, PT, R3.reuse, 0x8, P0 ;  /* 0x000000080300780c */ /* 0x040fe40000744270 */
[C---:B------:R-:W-:Y:S01]  /*9950*/  ISETP.GT.AND P0, PT, R0.reuse, 0xe9, PT ;  /* 0x000000e90000780c */ /* 0x040fe20003f04270 */
[----:B------:R-:W-:Y:S01]  /*9960*/  @P4 STG.E.U16 desc[UR36][R4.64+0x1c0], R136 ;  /* 0x0001c08804004986 */ /* 0x000fe2000c101524 */
[----:B------:R-:W-:Y:S02]  /*9970*/  ISETP.GT.AND P4, PT, R0, 0xe8, PT ;  /* 0x000000e80000780c */ /* 0x000fe40003f84270 */
[----:B------:R-:W-:Y:S01]  /*9980*/  F2FP.BF16.F32.PACK_AB R138, RZ, R138 ;  /* 0x0000008aff8a723e */ /* 0x000fe200000010ff */
[----:B------:R-:W-:Y:S01]  /*9990*/  @P5 STG.E.U16 desc[UR36][R4.64+0x1c2], R137 ;  /* 0x0001c28904005986 */ /* 0x000fe2000c101524 */
[----:B------:R-:W-:-:S02]  /*99a0*/  ISETP.GT.AND P5, PT, R3, RZ, P4 ;  /* 0x000000ff0300720c */ /* 0x000fc400027a4270 */
[----:B------:R-:W-:Y:S01]  /*99b0*/  F2FP.BF16.F32.PACK_AB R139, RZ, R139 ;  /* 0x0000008bff8b723e */ /* 0x000fe200000010ff */
[----:B------:R-:W-:Y:S01]  /*99c0*/  @P1 STG.E.U16 desc[UR36][R6.64+0x1c0], R138 ;  /* 0x0001c08a06001986 */ /* 0x000fe2000c101524 */
[----:B------:R-:W-:Y:S02]  /*99d0*/  F2FP.BF16.F32.PACK_AB R140, RZ, R140 ;  /* 0x0000008cff8c723e */ /* 0x000fe400000010ff */
[C---:B------:R-:W-:Y:S01]  /*99e0*/  ISETP.GT.AND P3, PT, R3.reuse, RZ, P0 ;  /* 0x000000ff0300720c */ /* 0x040fe20000764270 */
[----:B------:R-:W-:Y:S01]  /*99f0*/  @P2 STG.E.U16 desc[UR36][R6.64+0x1c2], R139 ;  /* 0x0001c28b06002986 */ /* 0x000fe2000c101524 */
[C---:B------:R-:W-:Y:S02]  /*9a00*/  ISETP.GT.AND P4, PT, R3.reuse, 0x8, P4 ;  /* 0x000000080300780c */ /* 0x040fe40002784270 */
[----:B------:R-:W-:Y:S02]  /*9a10*/  F2FP.BF16.F32.PACK_AB R141, RZ, R141 ;  /* 0x0000008dff8d723e */ /* 0x000fe400000010ff */
[----:B------:R-:W-:Y:S01]  /*9a20*/  F2FP.BF16.F32.PACK_AB R142, RZ, R142 ;  /* 0x0000008eff8e723e */ /* 0x000fe200000010ff */
[----:B------:R-:W-:Y:S01]  /*9a30*/  @P5 STG.E.U16 desc[UR36][R4.64+0x1d0], R140 ;  /* 0x0001d08c04005986 */ /* 0x000fe2000c101524 */
[----:B------:R-:W-:-:S02]  /*9a40*/  ISETP.GT.AND P5, PT, R3, 0x8, P0 ;  /* 0x000000080300780c */ /* 0x000fc400007a4270 */
[----:B------:R-:W-:Y:S02]  /*9a50*/  F2FP.BF16.F32.PACK_AB R143, RZ, R143 ;  /* 0x0000008fff8f723e */ /* 0x000fe400000010ff */
[C---:B------:R-:W-:Y:S01]  /*9a60*/  ISETP.GT.AND P0, PT, R0.reuse, 0xf1, PT ;  /* 0x000000f10000780c */ /* 0x040fe20003f04270 */
[----:B------:R-:W-:Y:S01]  /*9a70*/  @P3 STG.E.U16 desc[UR36][R4.64+0x1d2], R141 ;  /* 0x0001d28d04003986 */ /* 0x000fe2000c101524 */
[----:B------:R-:W-:Y:S02]  /*9a80*/  ISETP.GT.AND P3, PT, R0, 0xf0, PT ;  /* 0x000000f00000780c */ /* 0x000fe40003f64270 */
[----:B------:R-:W-:Y:S01]  /*9a90*/  F2FP.BF16.F32.PACK_AB R144, RZ, R144 ;  /* 0x00000090ff90723e */ /* 0x000fe200000010ff */
[----:B------:R-:W-:Y:S01]  /*9aa0*/  @P4 STG.E.U16 desc[UR36][R6.64+0x1d0], R142 ;  /* 0x0001d08e06004986 */ /* 0x000fe2000c101524 */
[C---:B------:R-:W-:Y:S02]  /*9ab0*/  ISETP.GT.AND P4, PT, R3.reuse, RZ, P3 ;  /* 0x000000ff0300720c */ /* 0x040fe40001f84270 */
[C---:B------:R-:W-:Y:S01]  /*9ac0*/  ISETP.GT.AND P3, PT, R3.reuse, 0x8, P3 ;  /* 0x000000080300780c */ /* 0x040fe20001f64270 */
[----:B------:R-:W-:Y:S01]  /*9ad0*/  @P5 STG.E.U16 desc[UR36][R6.64+0x1d2], R143 ;  /* 0x0001d28f06005986 */ /* 0x000fe2000c101524 */
[----:B------:R-:W-:-:S02]  /*9ae0*/  ISETP.GT.AND P5, PT, R3, RZ, P0 ;  /* 0x000000ff0300720c */ /* 0x000fc400007a4270 */
[----:B------:R-:W-:Y:S02]  /*9af0*/  F2FP.BF16.F32.PACK_AB R145, RZ, R145 ;  /* 0x00000091ff91723e */ /* 0x000fe400000010ff */
[C---:B------:R-:W-:Y:S02]  /*9b00*/  ISETP.GT.AND P0, PT, R3.reuse, 0x8, P0 ;  /* 0x000000080300780c */ /* 0x040fe40000704270 */
[C---:B------:R-:W-:Y:S02]  /*9b10*/  ISETP.GT.AND P1, PT, R0.reuse, 0xf9, PT ;  /* 0x000000f90000780c */ /* 0x040fe40003f24270 */
[----:B------:R-:W-:Y:S01]  /*9b20*/  ISETP.GT.AND P2, PT, R0, 0xf8, PT ;  /* 0x000000f80000780c */ /* 0x000fe20003f44270 */
[----:B------:R-:W-:Y:S01]  /*9b30*/  @P4 STG.E.U16 desc[UR36][R4.64+0x1e0], R144 ;  /* 0x0001e09004004986 */ /* 0x000fe2000c101524 */
[C---:B------:R-:W-:Y:S01]  /*9b40*/  ISETP.GT.AND P4, PT, R3.reuse, RZ, P1 ;  /* 0x000000ff0300720c */ /* 0x040fe20000f84270 */
[----:B------:R-:W-:Y:S01]  /*9b50*/  @P3 IMAD.MOV.U32 R2, RZ, RZ, R6 ;  /* 0x000000ffff023224 */ /* 0x000fe200078e0006 */
[C---:B------:R-:W-:Y:S01]  /*9b60*/  ISETP.GT.AND P1, PT, R3.reuse, 0x8, P1 ;  /* 0x000000080300780c */ /* 0x040fe20000f24270 */
[----:B------:R-:W-:Y:S01]  /*9b70*/  @P5 STG.E.U16 desc[UR36][R4.64+0x1e2], R145 ;  /* 0x0001e29104005986 */ /* 0x000fe2000c101524 */
[----:B------:R-:W-:-:S02]  /*9b80*/  ISETP.GT.AND P5, PT, R3, RZ, P2 ;  /* 0x000000ff0300720c */ /* 0x000fc400017a4270 */
[----:B------:R-:W-:Y:S01]  /*9b90*/  ISETP.GT.AND P2, PT, R3, 0x8, P2 ;  /* 0x000000080300780c */ /* 0x000fe20001744270 */
[----:B------:R-:W-:Y:S01]  /*9ba0*/  @P3 IMAD.MOV.U32 R3, RZ, RZ, R7 ;  /* 0x000000ffff033224 */ /* 0x000fe200078e0007 */
[----:B------:R-:W-:Y:S02]  /*9bb0*/  F2FP.BF16.F32.PACK_AB R146, RZ, R146 ;  /* 0x00000092ff92723e */ /* 0x000fe400000010ff */
[----:B------:R-:W-:Y:S02]  /*9bc0*/  F2FP.BF16.F32.PACK_AB R147, RZ, R147 ;  /* 0x00000093ff93723e */ /* 0x000fe400000010ff */
[----:B------:R-:W-:Y:S01]  /*9bd0*/  F2FP.BF16.F32.PACK_AB R148, RZ, R148 ;  /* 0x00000094ff94723e */ /* 0x000fe200000010ff */
[----:B------:R0:W-:Y:S01]  /*9be0*/  @P3 STG.E.U16 desc[UR36][R2.64+0x1e0], R146 ;  /* 0x0001e09202003986 */ /* 0x0001e2000c101524 */
[----:B------:R-:W-:Y:S02]  /*9bf0*/  F2FP.BF16.F32.PACK_AB R149, RZ, R149 ;  /* 0x00000095ff95723e */ /* 0x000fe400000010ff */
[----:B------:R-:W-:-:S02]  /*9c00*/  F2FP.BF16.F32.PACK_AB R150, RZ, R150 ;  /* 0x00000096ff96723e */ /* 0x000fc400000010ff */
[----:B------:R-:W-:Y:S01]  /*9c10*/  F2FP.BF16.F32.PACK_AB R151, RZ, R151 ;  /* 0x00000097ff97723e */ /* 0x000fe200000010ff */
[----:B0-----:R-:W-:Y:S02]  /*9c20*/  @P0 IMAD.MOV.U32 R2, RZ, RZ, R6 ;  /* 0x000000ffff020224 */ /* 0x001fe400078e0006 */
[----:B------:R-:W-:-:S05]  /*9c30*/  @P0 IMAD.MOV.U32 R3, RZ, RZ, R7 ;  /* 0x000000ffff030224 */ /* 0x000fca00078e0007 */
[----:B------:R0:W-:Y:S02]  /*9c40*/  @P0 STG.E.U16 desc[UR36][R2.64+0x1e2], R147 ;  /* 0x0001e29302000986 */ /* 0x0001e4000c101524 */
[----:B0-----:R-:W-:Y:S02]  /*9c50*/  @P5 IMAD.MOV.U32 R2, RZ, RZ, R4 ;  /* 0x000000ffff025224 */ /* 0x001fe400078e0004 */
[----:B------:R-:W-:-:S05]  /*9c60*/  @P5 IMAD.MOV.U32 R3, RZ, RZ, R5 ;  /* 0x000000ffff035224 */ /* 0x000fca00078e0005 */
[----:B------:R0:W-:Y:S04]  /*9c70*/  @P5 STG.E.U16 desc[UR36][R2.64+0x1f0], R148 ;  /* 0x0001f09402005986 */ /* 0x0001e8000c101524 */
[----:B------:R1:W-:Y:S01]  /*9c80*/  @P4 STG.E.U16 desc[UR36][R4.64+0x1f2], R149 ;  /* 0x0001f29504004986 */ /* 0x0003e2000c101524 */
[----:B0-----:R-:W-:Y:S02]  /*9c90*/  @P2 IMAD.MOV.U32 R2, RZ, RZ, R6 ;  /* 0x000000ffff022224 */ /* 0x001fe400078e0006 */
[----:B------:R-:W-:-:S05]  /*9ca0*/  @P2 IMAD.MOV.U32 R3, RZ, RZ, R7 ;  /* 0x000000ffff032224 */ /* 0x000fca00078e0007 */
[----:B------:R1:W-:Y:S04]  /*9cb0*/  @P2 STG.E.U16 desc[UR36][R2.64+0x1f0], R150 ;  /* 0x0001f09602002986 */ /* 0x0003e8000c101524 */
[----:B------:R1:W-:Y:S02]  /*9cc0*/  @P1 STG.E.U16 desc[UR36][R6.64+0x1f2], R151 ;  /* 0x0001f29706001986 */ /* 0x0003e4000c101524 */
.L_x_286:
[----:B------:R-:W-:Y:S05]  /*9cd0*/  BSYNC B0 ;  /* 0x0000000000007941 */ /* 0x000fea0003800000 */
.L_x_32:
[----:B01----:R-:W2:Y:S01]  /*9ce0*/  LDL.64 R2, [R1] ;  /* 0x0000000001027983 */ /* 0x003ea20000100a00 */
[----:B------:R-:W-:Y:S01]  /*9cf0*/  ULDC.64 UR4, c[0x0][0x650] ;  /* 0x0001940000047ab9 */ /* 0x000fe20000000a00 */
[----:B------:R0:W-:Y:S01]  /*9d00*/  SYNCS.ARRIVE.TRANS64.A1T0 RZ, [R160+UR45], RZ ;  /* 0x000000ffa0ff79a7 */ /* 0x0001e2000810002d */
[----:B------:R-:W-:Y:S01]  /*9d10*/  PRMT R0, RZ, 0x7610, R0 ;  /* 0x00007610ff007816 */ /* 0x000fe20000000000 */
[----:B------:R-:W-:Y:S02]  /*9d20*/  IMAD.MOV.U32 R19, RZ, RZ, -0x1 ;  /* 0xffffffffff137424 */ /* 0x000fe400078e00ff */
[----:B-----5:R-:W-:Y:S01]  /*9d30*/  IMAD.MOV.U32 R22, RZ, RZ, -0x1 ;  /* 0xffffffffff167424 */ /* 0x020fe200078e00ff */
[----:B--2---:R-:W-:-:S04]  /*9d40*/  LEA R18, P0, R2, R18, 0x1 ;  /* 0x0000001202127211 */ /* 0x004fc800078008ff */
[----:B------:R-:W-:Y:S01]  /*9d50*/  LEA.HI.X R17, R2, R17, R23, 0x1, P0 ;  /* 0x0000001102117211 */ /* 0x000fe200000f0c17 */
[----:B------:R-:W-:Y:S01]  /*9d60*/  IMAD.MOV.U32 R2, RZ, RZ, -0x1 ;  /* 0xffffffffff027424 */ /* 0x000fe200078e00ff */
[----:B------:R-:W-:-:S04]  /*9d70*/  ISETP.GE.U32.AND P0, PT, R18, UR4, PT ;  /* 0x0000000412007c0c */ /* 0x000fc8000bf06070 */
[----:B------:R-:W-:-:S13]  /*9d80*/  ISETP.GE.U32.AND.EX P0, PT, R17, UR5, PT, P0 ;  /* 0x0000000511007c0c */ /* 0x000fda000bf06100 */
[----:B0-----:R-:W-:Y:S05]  /*9d90*/  @P0 BRA `(.L_x_287) ;  /* 0x0000000400700947 */ /* 0x001fea0003800000 */
[----:B------:R-:W0:Y:S01]  /*9da0*/  S2R R10, SR_CTAID.X ;  /* 0x00000000000a7919 */ /* 0x000e220000002500 */
[----:B---34-:R-:W1:Y:S01]  /*9db0*/  LDC.64 R8, c[0x0][0x628] ;  /* 0x00018a00ff087b82 */ /* 0x018e620000000a00 */
[----:B------:R-:W-:Y:S01]  /*9dc0*/  ULDC UR4, c[0x0][0x150] ;  /* 0x0000540000047ab9 */ /* 0x000fe20000000800 */
[----:B------:R-:W-:Y:S01]  /*9dd0*/  IMAD.MOV.U32 R6, RZ, RZ, R18 ;  /* 0x000000ffff067224 */ /* 0x000fe200078e0012 */
[----:B------:R-:W2:Y:S01]  /*9de0*/  S2R R20, SR_CTAID.Y ;  /* 0x0000000000147919 */ /* 0x000ea20000002600 */
[----:B------:R-:W-:-:S04]  /*9df0*/  IMAD.MOV.U32 R7, RZ, RZ, R17 ;  /* 0x000000ffff077224 */ /* 0x000fc800078e0011 */
[----:B------:R-:W3:Y:S08]  /*9e00*/  LDC R15, c[0x0][0x144] ;  /* 0x00005100ff0f7b82 */ /* 0x000ef00000000800 */
[----:B------:R-:W4:Y:S08]  /*9e10*/  LDC R0, c[0x0][0x630] ;  /* 0x00018c00ff007b82 */ /* 0x000f300000000800 */
[----:B------:R-:W2:Y:S01]  /*9e20*/  LDC.64 R12, c[0x0][0x620] ;  /* 0x00018800ff0c7b82 */ /* 0x000ea20000000a00 */
[----:B-1----:R-:W-:-:S04]  /*9e30*/  ISETP.NE.U32.AND P0, PT, R8, RZ, PT ;  /* 0x000000ff0800720c */ /* 0x002fc80003f05070 */
[----:B------:R-:W-:Y:S02]  /*9e40*/  ISETP.NE.AND.EX P0, PT, R9, RZ, PT, P0 ;  /* 0x000000ff0900720c */ /* 0x000fe40003f05300 */
[----:B0-----:R-:W-:-:S05]  /*9e50*/  I2FP.F32.U32 R2, R10 ;  /* 0x0000000a00027245 */ /* 0x001fca0000201000 */
[----:B------:R-:W-:-:S04]  /*9e60*/  FMUL R2, R2, UR4 ;  /* 0x0000000402027c20 */ /* 0x000fc80008400000 */
[----:B------:R0:W1:Y:S02]  /*9e70*/  F2I.U32.TRUNC.NTZ R14, R2 ;  /* 0x00000002000e7305 */ /* 0x000064000020f000 */
[----:B---34-:R-:W-:Y:S05]  /*9e80*/  @!P0 BRA `(.L_x_288) ;  /* 0x0000000000288947 */ /* 0x018fea0003800000 */
[----:B------:R-:W3:Y:S02]  /*9e90*/  LDC R3, c[0x0][0x634] ;  /* 0x00018d00ff037b82 */ /* 0x000ee40000000800 */
[----:B---3--:R-:W-:-:S05]  /*9ea0*/  IADD3 R7, P0, R18, R3, RZ ;  /* 0x0000000312077210 */ /* 0x008fca0007f1e0ff */
[----:B------:R-:W-:-:S04]  /*9eb0*/  IMAD.X R11, RZ, RZ, R17, P0 ;  /* 0x000000ffff0b7224 */ /* 0x000fc800000e0611 */
[----:B0-----:R-:W-:-:S04]  /*9ec0*/  IMAD.WIDE.U32 R2, R11, R8, RZ ;  /* 0x000000080b027225 */ /* 0x001fc800078e00ff */
[----:B------:R-:W-:-:S04]  /*9ed0*/  IMAD.WIDE.U32 R4, P0, R7, R9, R2 ;  /* 0x0000000907047225 */ /* 0x000fc80007800002 */
[----:B------:R-:W-:-:S04]  /*9ee0*/  IMAD.WIDE.U32 R2, R7, R8, RZ ;  /* 0x0000000807027225 */ /* 0x000fc800078e00ff */
[----:B------:R-:W-:Y:S01]  /*9ef0*/  IMAD.X R7, RZ, RZ, RZ, P0 ;  /* 0x000000ffff077224 */ /* 0x000fe200000e06ff */
[----:B------:R-:W-:Y:S01]  /*9f00*/  IADD3 RZ, P0, R3, R4, RZ ;  /* 0x0000000403ff7210 */ /* 0x000fe20007f1e0ff */
[----:B------:R-:W-:-:S04]  /*9f10*/  IMAD.MOV.U32 R6, RZ, RZ, R5 ;  /* 0x000000ffff067224 */ /* 0x000fc800078e0005 */
[----:B------:R-:W-:-:S08]  /*9f20*/  IMAD.WIDE.U32.X R6, R11, R9, R6, P0 ;  /* 0x000000090b067225 */ /* 0x000fd000000e0406 */
.L_x_288:
[----:B------:R-:W3:Y:S01]  /*9f30*/  LDC.64 R26, c[0x0][0x640] ;  /* 0x00019000ff1a7b82 */ /* 0x000ee20000000a00 */
[-C--:B------:R-:W-:Y:S01]  /*9f40*/  SHF.R.U64 R11, R6, R0.reuse, R7 ;  /* 0x00000000060b7219 */ /* 0x080fe20000001207 */
[----:B------:R-:W-:Y:S01]  /*9f50*/  IMAD.MOV.U32 R19, RZ, RZ, R17 ;  /* 0x000000ffff137224 */ /* 0x000fe200078e0011 */
[----:B------:R-:W-:Y:S01]  /*9f60*/  SHF.R.U32.HI R0, RZ, R0, R7 ;  /* 0x00000000ff007219 */ /* 0x000fe20000011607 */
[----:B-1----:R-:W-:Y:S01]  /*9f70*/  IMAD.MOV R14, RZ, RZ, -R14 ;  /* 0x000000ffff0e7224 */ /* 0x002fe200078e0a0e */
[----:B------:R-:W-:Y:S01]  /*9f80*/  IADD3 R5, P0, RZ, -R11, RZ ;  /* 0x8000000bff057210 */ /* 0x000fe20007f1e0ff */
[----:B------:R-:W-:Y:S01]  /*9f90*/  ULDC UR4, c[0x0][0x154] ;  /* 0x0000550000047ab9 */ /* 0x000fe20000000800 */
[----:B------:R-:W-:Y:S01]  /*9fa0*/  IMAD.MOV.U32 R7, RZ, RZ, 0x1 ;  /* 0x00000001ff077424 */ /* 0x000fe200078e00ff */
[----:B------:R-:W1:Y:S01]  /*9fb0*/  LDC R4, c[0x0][0x618] ;  /* 0x00018600ff047b82 */ /* 0x000e620000000800 */
[----:B------:R-:W-:Y:S02]  /*9fc0*/  IMAD R22, R15, R14, R10 ;  /* 0x0000000e0f167224 */ /* 0x000fe400078e020a */
[----:B------:R-:W-:-:S04]  /*9fd0*/  IMAD.X R3, RZ, RZ, ~R0, P0 ;  /* 0x000000ffff037224 */ /* 0x000fc800000e0e00 */
[-C--:B--2---:R-:W-:Y:S01]  /*9fe0*/  IMAD R0, R3, R12.reuse, RZ ;  /* 0x0000000c03007224 */ /* 0x084fe200078e02ff */
[----:B------:R-:W2:Y:S01]  /*9ff0*/  LDC R6, c[0x0][0x608] ;  /* 0x00018200ff067b82 */ /* 0x000ea20000000800 */
[----:B0-----:R-:W-:-:S04]  /*a000*/  IMAD.WIDE.U32 R2, R5, R12, R18 ;  /* 0x0000000c05027225 */ /* 0x001fc800078e0012 */
[----:B------:R-:W-:Y:S01]  /*a010*/  IMAD R5, R5, R13, R0 ;  /* 0x0000000d05057224 */ /* 0x000fe200078e0200 */
[----:B------:R-:W-:Y:S02]  /*a020*/  I2FP.F32.U32 R0, R20 ;  /* 0x0000001400007245 */ /* 0x000fe40000201000 */
[----:B------:R-:W0:Y:S01]  /*a030*/  LDC R24, c[0x0][0x658] ;  /* 0x00019600ff187b82 */ /* 0x000e220000000800 */
[----:B------:R-:W-:Y:S01]  /*a040*/  IMAD.IADD R3, R3, 0x1, R5 ;  /* 0x0000000103037824 */ /* 0x000fe200078e0205 */
[----:B---3--:R-:W-:Y:S01]  /*a050*/  ISETP.NE.U32.AND P0, PT, R26, RZ, PT ;  /* 0x000000ff1a00720c */ /* 0x008fe20003f05070 */
[----:B------:R-:W-:Y:S01]  /*a060*/  FMUL R0, R0, UR4 ;  /* 0x0000000400007c20 */ /* 0x000fe20008400000 */
[----:B------:R-:W-:Y:S02]  /*a070*/  IMAD.MOV.U32 R5, RZ, RZ, -0x1 ;  /* 0xffffffffff057424 */ /* 0x000fe400078e00ff */
[----:B------:R-:W-:Y:S01]  /*a080*/  ISETP.NE.AND.EX P0, PT, R27, RZ, PT, P0 ;  /* 0x000000ff1b00720c */ /* 0x000fe20003f05300 */
[----:B------:R3:W4:Y:S01]  /*a090*/  F2I.U32.TRUNC.NTZ R12, R0 ;  /* 0x00000000000c7305 */ /* 0x000722000020f000 */
[----:B------:R-:W3:Y:S01]  /*a0a0*/  LDC R15, c[0x0][0x148] ;  /* 0x00005200ff0f7b82 */ /* 0x000ee20000000800 */
[----:B-1----:R-:W-:-:S02]  /*a0b0*/  SHF.R.U64 R10, R2, R4, R3 ;  /* 0x00000004020a7219 */ /* 0x002fc40000001203 */
[----:B------:R-:W-:-:S05]  /*a0c0*/  SHF.R.U32.HI R3, RZ, R4, R3 ;  /* 0x00000004ff037219 */ /* 0x000fca0000011603 */
[----:B------:R-:W1:Y:S01]  /*a0d0*/  LDC R14, c[0x0][0x600] ;  /* 0x00018000ff0e7b82 */ /* 0x000e620000000800 */
[-CC-:B--2---:R-:W-:Y:S02]  /*a0e0*/  SHF.R.U64 R8, R10, R6.reuse, R3.reuse ;  /* 0x000000060a087219 */ /* 0x184fe40000001203 */
[----:B------:R-:W-:-:S05]  /*a0f0*/  SHF.R.U32.HI R3, RZ, R6, R3 ;  /* 0x00000006ff037219 */ /* 0x000fca0000011603 */
[----:B------:R-:W2:Y:S01]  /*a100*/  LDC R21, c[0x0][0x648] ;  /* 0x00019200ff157b82 */ /* 0x000ea20000000800 */
[-CC-:B0-----:R-:W-:Y:S02]  /*a110*/  SHF.R.U64 R13, R8, R24.reuse, R3.reuse ;  /* 0x00000018080d7219 */ /* 0x181fe40000001203 */
[-C--:B------:R-:W-:Y:S02]  /*a120*/  SHF.L.U32 R5, R5, R24.reuse, RZ ;  /* 0x0000001805057219 */ /* 0x080fe400000006ff */
[-C--:B------:R-:W-:Y:S01]  /*a130*/  SHF.R.U32.HI R3, RZ, R24.reuse, R3 ;  /* 0x00000018ff037219 */ /* 0x080fe20000011603 */
[----:B------:R-:W-:Y:S01]  /*a140*/  IMAD.MOV.U32 R2, RZ, RZ, R13 ;  /* 0x000000ffff027224 */ /* 0x000fe200078e000d */
[----:B------:R-:W-:Y:S01]  /*a150*/  SHF.L.U32 R24, R7, R24, RZ ;  /* 0x0000001807187219 */ /* 0x000fe200000006ff */
[----:B------:R-:W0:Y:S01]  /*a160*/  LDC R25, c[0x0][0x638] ;  /* 0x00018e00ff197b82 */ /* 0x000e220000000800 */
[----:B------:R-:W-:-:S07]  /*a170*/  LOP3.LUT R19, RZ, R5, RZ, 0x33, !PT ;  /* 0x00000005ff137212 */ /* 0x000fce00078e33ff */
[----:B------:R-:W0:Y:S01]  /*a180*/  LDC R28, c[0x0][0x610] ;  /* 0x00018400ff1c7b82 */ /* 0x000e220000000800 */
[----:B----4-:R-:W-:Y:S05]  /*a190*/  @!P0 BRA `(.L_x_289) ;  /* 0x0000000000288947 */ /* 0x010fea0003800000 */
[----:B---3--:R-:W3:Y:S02]  /*a1a0*/  LDC R0, c[0x0][0x64c] ;  /* 0x00019300ff007b82 */ /* 0x008ee40000000800 */
[----:B---3--:R-:W-:-:S05]  /*a1b0*/  IADD3 R7, P0, R13, R0, RZ ;  /* 0x000000000d077210 */ /* 0x008fca0007f1e0ff */
        /* <DEDUP_REMOVED lines=8> */
.L_x_289:
[----:B------:R-:W4:Y:S01]  /*a240*/  LDC R4, c[0x0][0x65c] ;  /* 0x00019700ff047b82 */ /* 0x000f220000000800 */
[----:B--23--:R-:W-:Y:S01]  /*a250*/  SHF.R.U64 R0, R2, R21, R3 ;  /* 0x0000001502007219 */ /* 0x00cfe20000001203 */
[----:B-1----:R-:W-:Y:S01]  /*a260*/  VIADD R3, R14, 0xffffffff ;  /* 0xffffffff0e037836 */ /* 0x002fe20000000000 */
[----:B------:R-:W-:Y:S01]  /*a270*/  LOP3.LUT R19, R8, R19, RZ, 0xc0, !PT ;  /* 0x0000001308137212 */ /* 0x000fe200078ec0ff */
[----:B------:R-:W-:Y:S02]  /*a280*/  IMAD.MOV R12, RZ, RZ, -R12 ;  /* 0x000000ffff0c7224 */ /* 0x000fe400078e0a0c */
[----:B------:R-:W-:Y:S01]  /*a290*/  IMAD.MOV R2, RZ, RZ, -R0 ;  /* 0x000000ffff027224 */ /* 0x000fe200078e0a00 */
[----:B------:R-:W-:Y:S01]  /*a2a0*/  LOP3.LUT R3, R10, R3, RZ, 0xc0, !PT ;  /* 0x000000030a037212 */ /* 0x000fe200078ec0ff */
[----:B------:R-:W-:Y:S02]  /*a2b0*/  IMAD R19, R24, R0, R19 ;  /* 0x0000000018137224 */ /* 0x000fe400078e0213 */
[----:B0-----:R-:W-:-:S04]  /*a2c0*/  IMAD R0, R2, R25, R13 ;  /* 0x0000001902007224 */ /* 0x001fc800078e020d */
[----:B------:R-:W-:Y:S01]  /*a2d0*/  IMAD R2, R0, R14, R3 ;  /* 0x0000000e00027224 */ /* 0x000fe200078e0203 */
[----:B----4-:R-:W-:Y:S01]  /*a2e0*/  ISETP.NE.AND P0, PT, R4, 0x1, PT ;  /* 0x000000010400780c */ /* 0x010fe20003f05270 */
[----:B------:R-:W-:-:S05]  /*a2f0*/  IMAD.MOV.U32 R4, RZ, RZ, 0x1 ;  /* 0x00000001ff047424 */ /* 0x000fca00078e00ff */
[----:B------:R-:W-:-:S07]  /*a300*/  PRMT R0, R4, 0x7610, R0 ;  /* 0x0000761004007816 */ /* 0x000fce0000000000 */
[----:B------:R-:W-:-:S04]  /*a310*/  @P0 IMAD R22, R15, R12, R20 ;  /* 0x0000000c0f160224 */ /* 0x000fc800078e0214 */
[----:B------:R-:W-:-:S05]  /*a320*/  IMAD R19, R19, R28, R22 ;  /* 0x0000001c13137224 */ /* 0x000fca00078e0216 */
[----:B------:R-:W-:Y:S02]  /*a330*/  SEL R22, R2, R19, !P0 ;  /* 0x0000001302167207 */ /* 0x000fe40004000000 */
[----:B------:R-:W-:Y:S01]  /*a340*/  SEL R19, R19, R2, !P0 ;  /* 0x0000000213137207 */ /* 0x000fe20004000000 */
[----:B------:R-:W-:-:S07]  /*a350*/  IMAD.MOV.U32 R2, RZ, RZ, R11 ;  /* 0x000000ffff027224 */ /* 0x000fce00078e000b */
.L_x_287:
[----:B------:R-:W-:Y:S02]  /*a360*/  LOP3.LUT P0, RZ, R0, 0xff, RZ, 0xc0, !PT ;  /* 0x000000ff00ff7812 */ /* 0x000fe4000780c0ff */
[----:B------:R-:W-:-:S11]  /*a370*/  LOP3.LUT R173, R173, 0x1, RZ, 0x3c, !PT ;  /* 0x00000001adad7812 */ /* 0x000fd600078e3cff */
[----:B------:R-:W-:Y:S05]  /*a380*/  @P0 BRA `(.L_x_290) ;  /* 0xffffff7000300947 */ /* 0x000fea000383ffff */
[----:B------:R-:W-:Y:S05]  /*a390*/  EXIT ;  /* 0x000000000000794d */ /* 0x000fea0003800000 */
.L_x_13:
[----:B------:R-:W-:-:S08]  /*a3a0*/  ISETP.NE.AND P0, PT, R0, RZ, PT ;  /* 0x000000ff0000720c */ /* 0x000fd00003f05270 */
[----:B0-----:R-:W0:-:S00]  /*a3b0*/  USETMAXREG.DEALLOC.CTAPOOL 0x28 ;  /* 0x00000028000079c8 */ /* 0x001e0000080e0500 */
[----:B------:R-:W-:Y:S05]  /*a3c0*/  @P0 EXIT ;  /* 0x000000000000094d */ /* 0x000fea0003800000 */
[----:B0-----:R-:W-:Y:S01]  /*a3d0*/  LOP3.LUT P0, RZ, R8, 0xff, RZ, 0xc0, !PT ;  /* 0x000000ff08ff7812 */ /* 0x001fe2000780c0ff */
[----:B------:R-:W-:Y:S02]  /*a3e0*/  IMAD.MOV.U32 R0, RZ, RZ, 0x1 ;  /* 0x00000001ff007424 */ /* 0x000fe400078e00ff */
[----:B------:R-:W-:-:S10]  /*a3f0*/  IMAD.MOV.U32 R7, RZ, RZ, RZ ;  /* 0x000000ffff077224 */ /* 0x000fd400078e00ff */
[----:B------:R-:W-:Y:S05]  /*a400*/  @!P0 BRA `(.L_x_291) ;  /* 0x0000000c001c8947 */ /* 0x000fea0003800000 */
[----:B------:R-:W-:Y:S01]  /*a410*/  LOP3.LUT P0, RZ, R4, 0x1f, RZ, 0xc0, !PT ;  /* 0x0000001f04ff7812 */ /* 0x000fe2000780c0ff */
[----:B------:R-:W-:Y:S01]  /*a420*/  ULDC UR5, c[0x0][0x658] ;  /* 0x0001960000057ab9 */ /* 0x000fe20000000800 */
[----:B------:R-:W-:Y:S01]  /*a430*/  UMOV UR6, 0xffffffff ;  /* 0xffffffff00067882 */ /* 0x000fe20000000000 */
[----:B------:R-:W-:Y:S01]  /*a440*/  BSSY B0, `(.L_x_291) ;  /* 0x00000c3000007945 */ /* 0x000fe20003800000 */
[----:B------:R-:W-:Y:S01]  /*a450*/  USHF.L.U32 UR6, UR6, UR5, URZ ;  /* 0x0000000506067299 */ /* 0x000fe2000800063f */
[C---:B------:R-:W-:Y:S01]  /*a460*/  ISETP.NE.AND P2, PT, R3.reuse, RZ, PT ;  /* 0x000000ff0300720c */ /* 0x040fe20003f45270 */
[----:B------:R-:W-:Y:S01]  /*a470*/  IMAD.MOV.U32 R8, RZ, RZ, 0x1 ;  /* 0x00000001ff087424 */ /* 0x000fe200078e00ff */
[----:B------:R-:W-:Y:S01]  /*a480*/  ISETP.NE.OR P0, PT, R3, RZ, !P0 ;  /* 0x000000ff0300720c */ /* 0x000fe20004705670 */
[----:B------:R-:W-:Y:S01]  /*a490*/  IMAD.MOV.U32 R0, RZ, RZ, 0x1 ;  /* 0x00000001ff007424 */ /* 0x000fe200078e00ff */
[----:B------:R-:W-:Y:S01]  /*a4a0*/  LOP3.LUT R6, R16, 0x2, RZ, 0xfc, !PT ;  /* 0x0000000210067812 */ /* 0x000fe200078efcff */
[----:B------:R-:W-:Y:S01]  /*a4b0*/  IMAD.MOV.U32 R7, RZ, RZ, RZ ;  /* 0x000000ffff077224 */ /* 0x000fe200078e00ff */
[----:B------:R-:W-:Y:S01]  /*a4c0*/  ULDC UR4, c[0x0][0x600] ;  /* 0x0001800000047ab9 */ /* 0x000fe20000000800 */
[----:B------:R-:W-:Y:S01]  /*a4d0*/  UMOV UR7, 0x1 ;  /* 0x0000000100077882 */ /* 0x000fe20000000000 */
[----:B------:R-:W-:-:S02]  /*a4e0*/  UIADD3 UR19, UR40, 0x1, URZ ;  /* 0x0000000128137890 */ /* 0x000fc4000fffe03f */
[----:B------:R-:W-:Y:S02]  /*a4f0*/  UIADD3 UR15, UR4, -0x1, URZ ;  /* 0xffffffff040f7890 */ /* 0x000fe4000fffe03f */
[----:B------:R-:W-:Y:S02]  /*a500*/  USHF.L.U32 UR17, UR7, UR5, URZ ;  /* 0x0000000507117299 */ /* 0x000fe4000800063f */
[----:B------:R-:W-:Y:S01]  /*a510*/  ULOP3.LUT UR16, URZ, UR6, URZ, 0x33, !UPT ;  /* 0x000000063f107292 */ /* 0x000fe2000f8e333f */
[----:B------:R-:W-:-:S11]  /*a520*/  ULDC.64 UR20, c[0x0][0x198] ;  /* 0x0000660000147ab9 */ /* 0x000fd60000000a00 */
.L_x_303:
[----:B------:R-:W-:-:S03]  /*a530*/  UMOV UR4, 0xffffffff ;  /* 0xffffffff00047882 */ /* 0x000fc60000000000 */
[----:B------:R-:W-:Y:S05]  /*a540*/  BRA.DIV UR4, `(.L_x_292) ;  /* 0x0000001204047947 */ /* 0x000fea000b800000 */
[----:B------:R-:W-:-:S13]  /*a550*/  ELECT P6, URZ, PT ;  /* 0x00000000003f782f */ /* 0x000fda00038c0000 */
.L_x_317:
[----:B------:R-:W0:Y:S01]  /*a560*/  LDC R3, c[0x0][0x28c] ;  /* 0x0000a300ff037b82 */ /* 0x000e220000000800 */
[----:B------:R-:W-:Y:S01]  /*a570*/  BSSY B1, `(.L_x_293) ;  /* 0x0000037000017945 */ /* 0x000fe20003800000 */
[----:B0-----:R-:W-:-:S13]  /*a580*/  ISETP.LT.OR P6, PT, R3, 0x1, !P6 ;  /* 0x000000010300780c */ /* 0x001fda00077c1670 */
[----:B------:R-:W-:Y:S05]  /*a590*/  @P6 BRA `(.L_x_294) ;  /* 0x0000000000d06947 */ /* 0x000fea0003800000 */
[----:B------:R-:W-:Y:S02]  /*a5a0*/  IMAD.SHL.U32 R22, R22, 0x100, RZ ;  /* 0x0000010016167824 */ /* 0x000fe400078e00ff */
[----:B------:R-:W-:Y:S02]  /*a5b0*/  IMAD.SHL.U32 R19, R19, 0x40, RZ ;  /* 0x0000004013137824 */ /* 0x000fe400078e00ff */
[----:B------:R-:W-:Y:S02]  /*a5c0*/  IMAD.MOV.U32 R12, RZ, RZ, RZ ;  /* 0x000000ffff0c7224 */ /* 0x000fe400078e00ff */
[----:B------:R-:W-:Y:S02]  /*a5d0*/  IMAD.U32 R13, RZ, RZ, UR19 ;  /* 0x00000013ff0d7e24 */ /* 0x000fe4000f8e00ff */
[----:B------:R-:W-:Y:S02]  /*a5e0*/  IMAD.MOV.U32 R3, RZ, RZ, R0 ;  /* 0x000000ffff037224 */ /* 0x000fe400078e0000 */
[----:B------:R-:W-:-:S07]  /*a5f0*/  IMAD.MOV.U32 R4, RZ, RZ, R7 ;  /* 0x000000ffff047224 */ /* 0x000fce00078e0007 */
.L_x_298:
[----:B------:R-:W0:Y:S01]  /*a600*/  S2R R10, SR_CgaCtaId ;  /* 0x00000000000a7919 */ /* 0x000e220000008800 */
[----:B------:R-:W-:Y:S01]  /*a610*/  MOV R5, 0x400 ;  /* 0x0000040000057802 */ /* 0x000fe20000000f00 */
[----:B------:R-:W1:Y:S03]  /*a620*/  @!P2 LDC R9, c[0x0][0x500] ;  /* 0x00014000ff09ab82 */ /* 0x000e660000000800 */
[----:B0-----:R-:W-:Y:S02]  /*a630*/  LEA R11, R10, R5, 0x18 ;  /* 0x000000050a0b7211 */ /* 0x001fe400078ec0ff */
[----:B------:R-:W-:-:S03]  /*a640*/  SHF.L.U32 R5, R3, 0x1f, RZ ;  /* 0x0000001f03057819 */ /* 0x000fc600000006ff */
[----:B------:R-:W-:-:S04]  /*a650*/  IMAD R10, R4, 0x8, R11 ;  /* 0x00000008040a7824 */ /* 0x000fc800078e020b */
[----:B------:R-:W0:Y:S02]  /*a660*/  SYNCS.PHASECHK.TRANS64.TRYWAIT P1, [R10+URZ+0x28], R5 ;  /* 0x000028050a0075a7 */ /* 0x000e24000802017f */
[----:B01----:R-:W-:Y:S05]  /*a670*/  @!P1 BRA `(.L_x_295) ;  /* 0x0000000c00d89947 */ /* 0x003fea0003800000 */
.L_x_318:
[----:B0-----:R-:W-:Y:S01]  /*a680*/  PRMT R5, R6, 0x9910, RZ ;  /* 0x0000991006057816 */ /* 0x001fe200000000ff */
[----:B------:R0:W-:Y:S03]  /*a690*/  @!P2 SYNCS.ARRIVE.TRANS64 RZ, [R10+URZ], R9 ;  /* 0x000000090affa9a7 */ /* 0x0001e6000800003f */
[----:B------:R-:W-:-:S13]  /*a6a0*/  ISETP.NE.AND P1, PT, R5, 0x2, PT ;  /* 0x000000020500780c */ /* 0x000fda0003f25270 */
[----:B0-----:R-:W-:Y:S05]  /*a6b0*/  @P1 BRA `(.L_x_296) ;  /* 0x0000000000041947 */ /* 0x001fea0003800000 */
[----:B------:R-:W-:Y:S01]  /*a6c0*/  BPT.TRAP 0x1 ;  /* 0x000000040000795c */ /* 0x000fe20000300000 */
.L_x_296:
[----:B------:R-:W-:Y:S05]  /*a6d0*/  @P0 BRA `(.L_x_297) ;  /* 0x0000000000040947 */ /* 0x000fea0003800000 */
[----:B------:R-:W-:Y:S01]  /*a6e0*/  BPT.TRAP 0x1 ;  /* 0x000000040000795c */ /* 0x000fe20000300000 */
.L_x_297:
[--C-:B------:R-:W-:Y:S01]  /*a6f0*/  IMAD R5, R4, 0x2000, R11.reuse ;  /* 0x0000200004057824 */ /* 0x100fe200078e020b */
[----:B------:R-:W-:Y:S01]  /*a700*/  R2UR UR9, R10 ;  /* 0x000000000a0972ca */ /* 0x000fe200000e0000 */
[C---:B------:R-:W-:Y:S01]  /*a710*/  IMAD R11, R4.reuse, 0x8000, R11 ;  /* 0x00008000040b7824 */ /* 0x040fe200078e020b */
[----:B------:R-:W-:Y:S01]  /*a720*/  UIADD3 UR4, UP0, UR20, 0xf0, URZ ;  /* 0x000000f014047890 */ /* 0x000fe2000ff1e03f */
[----:B------:R-:W-:Y:S01]  /*a730*/  VIADD R13, R13, 0xffffffff ;  /* 0xffffffff0d0d7836 */ /* 0x000fe20000000000 */
[----:B------:R-:W-:Y:S01]  /*a740*/  R2UR UR5, R5 ;  /* 0x00000000050572ca */ /* 0x000fe200000e0000 */
[----:B------:R-:W-:Y:S01]  /*a750*/  UIADD3 UR22, UP1, UR20, 0x1f0, URZ ;  /* 0x000001f014167890 */ /* 0x000fe2000ff3e03f */
[----:B------:R-:W-:Y:S01]  /*a760*/  R2UR UR8, R11 ;  /* 0x000000000b0872ca */ /* 0x000fe200000e0000 */
[----:B------:R-:W-:Y:S01]  /*a770*/  VIADD R4, R4, 0x1 ;  /* 0x0000000104047836 */ /* 0x000fe20000000000 */
[----:B------:R-:W-:Y:S01]  /*a780*/  R2UR UR11, R19 ;  /* 0x00000000130b72ca */ /* 0x000fe200000e0000 */
[----:B------:R-:W-:Y:S01]  /*a790*/  UIADD3.X UR23, URZ, UR21, URZ, UP1, !UPT ;  /* 0x000000153f177290 */ /* 0x000fe20008ffe43f */
[----:B------:R-:W-:Y:S01]  /*a7a0*/  R2UR UR10, R12 ;  /* 0x000000000c0a72ca */ /* 0x000fe200000e0000 */
[----:B------:R-:W-:Y:S01]  /*a7b0*/  UMOV UR6, 0x0 ;  /* 0x0000000000067882 */ /* 0x000fe20000000000 */
[----:B------:R-:W-:Y:S01]  /*a7c0*/  R2UR UR12, R2 ;  /* 0x00000000020c72ca */ /* 0x000fe200000e0000 */
[----:B------:R-:W-:Y:S01]  /*a7d0*/  UMOV UR7, 0x10000000 ;  /* 0x1000000000077882 */ /* 0x000fe20000000000 */
[----:B------:R-:W-:Y:S01]  /*a7e0*/  R2UR UR18, R22 ;  /* 0x00000000161272ca */ /* 0x000fe200000e0000 */
[----:B------:R-:W-:Y:S01]  /*a7f0*/  VIADD R12, R12, 0x40 ;  /* 0x000000400c0c7836 */ /* 0x000fe20000000000 */
[----:B------:R-:W-:Y:S01]  /*a800*/  ISETP.GT.AND P3, PT, R13, 0x1, PT ;  /* 0x000000010d00780c */ /* 0x000fe20003f64270 */
[----:B------:R-:W-:Y:S01]  /*a810*/  UIADD3 UR13, UR5, 0x180, URZ ;  /* 0x00000180050d7890 */ /* 0x000fe2000fffe03f */
[----:B------:R-:W-:Y:S01]  /*a820*/  ISETP.NE.AND P1, PT, R4, 0x5, PT ;  /* 0x000000050400780c */ /* 0x000fe20003f25270 */
[----:B------:R-:W-:-:S02]  /*a830*/  UIADD3.X UR5, URZ, UR21, URZ, UP0, !UPT ;  /* 0x000000153f057290 */ /* 0x000fc400087fe43f */
[----:B------:R-:W-:Y:S01]  /*a840*/  UIADD3 UR14, UR8, 0xa180, URZ ;  /* 0x0000a180080e7890 */ /* 0x000fe2000fffe03f */
[----:B------:R-:W-:Y:S02]  /*a850*/  SEL R10, RZ, 0x1, P1 ;  /* 0x00000001ff0a7807 */ /* 0x000fe40000800000 */
[----:B------:R-:W-:Y:S01]  /*a860*/  UMOV UR8, UR13 ;  /* 0x0000000d00087c82 */ /* 0x000fe20008000000 */
[----:B------:R-:W-:Y:S02]  /*a870*/  SEL R4, R4, RZ, P1 ;  /* 0x000000ff04047207 */ /* 0x000fe40000800000 */
[----:B------:R-:W-:Y:S01]  /*a880*/  LOP3.LUT R3, R3, R10, RZ, 0x3c, !PT ;  /* 0x0000000a03037212 */ /* 0x000fe200078e3cff */
[----:B------:R0:W-:Y:S02]  /*a890*/  UTMALDG.3D [UR8], [UR4], desc[UR6] ;  /* 0x00000608040075b4 */ /* 0x0001e40008011000 */
[----:B0-----:R-:W-:Y:S01]  /*a8a0*/  UMOV UR8, UR14 ;  /* 0x0000000e00087c82 */ /* 0x001fe20008000000 */
[----:B------:R-:W-:-:S02]  /*a8b0*/  UMOV UR11, UR18 ;  /* 0x00000012000b7c82 */ /* 0x000fc40008000000 */
[----:B------:R0:W-:Y:S02]  /*a8c0*/  UTMALDG.3D [UR8], [UR22], desc[UR6] ;  /* 0x00000608160075b4 */ /* 0x0001e40008011000 */
[----:B0-----:R-:W-:Y:S05]  /*a8d0*/  @P3 BRA `(.L_x_298) ;  /* 0xfffffffc00483947 */ /* 0x001fea000383ffff */
.L_x_294:
[----:B------:R-:W-:Y:S05]  /*a8e0*/  BSYNC B1 ;  /* 0x0000000000017941 */ /* 0x000fea0003800000 */
.L_x_293:
[----:B------:R-:W2:Y:S01]  /*a8f0*/  LDL.64 R10, [R1] ;  /* 0x00000000010a7983 */ /* 0x000ea20000100a00 */
[----:B------:R-:W-:Y:S01]  /*a900*/  LOP3.LUT P4, RZ, R8, 0xff, RZ, 0xc0, !PT ;  /* 0x000000ff08ff7812 */ /* 0x000fe2000788c0ff */
[----:B------:R-:W-:Y:S01]  /*a910*/  VIADD R4, R7, UR40 ;  /* 0x0000002807047c36 */ /* 0x000fe20008000000 */
[----:B------:R-:W-:Y:S01]  /*a920*/  ULDC.64 UR4, c[0x0][0x650] ;  /* 0x0001940000047ab9 */ /* 0x000fe20000000a00 */
[----:B------:R-:W-:Y:S01]  /*a930*/  IMAD.U32 R7, RZ, RZ, UR40 ;  /* 0x00000028ff077e24 */ /* 0x000fe2000f8e00ff */
[----:B------:R-:W-:Y:S01]  /*a940*/  UISETP.GE.U32.AND UP0, UPT, UR40, 0x5, UPT ;  /* 0x000000052800788c */ /* 0x000fe2000bf06070 */
[----:B------:R-:W-:Y:S01]  /*a950*/  BSSY B1, `(.L_x_299) ;  /* 0x000006f000017945 */ /* 0x000fe20003800000 */
[----:B------:R-:W-:Y:S01]  /*a960*/  ISETP.GT.U32.AND P1, PT, R4, 0x4, PT ;  /* 0x000000040400780c */ /* 0x000fe20003f24070 */
[----:B------:R-:W-:Y:S01]  /*a970*/  IMAD.MOV.U32 R19, RZ, RZ, -0x1 ;  /* 0xffffffffff137424 */ /* 0x000fe200078e00ff */
[----:B------:R-:W-:Y:S01]  /*a980*/  PRMT R8, RZ, 0x7610, R8 ;  /* 0x00007610ff087816 */ /* 0x000fe20000000008 */
[----:B------:R-:W-:Y:S01]  /*a990*/  IMAD.MOV.U32 R22, RZ, RZ, -0x1 ;  /* 0xffffffffff167424 */ /* 0x000fe200078e00ff */
[----:B------:R-:W-:-:S02]  /*a9a0*/  ISETP.LT.U32.AND P1, PT, R7, 0x5, P1 ;  /* 0x000000050700780c */ /* 0x000fc40000f21070 */
[----:B------:R-:W-:Y:S01]  /*a9b0*/  PLOP3.LUT P3, PT, PT, PT, UP0, 0x80, 0x0 ;  /* 0x000000000000781c */ /* 0x000fe20003f6f008 */
[----:B------:R-:W0:Y:S01]  /*a9c0*/  @P4 S2R R3, SR_CgaCtaId ;  /* 0x0000000000034919 */ /* 0x000e220000008800 */
[----:B------:R-:W-:-:S04]  /*a9d0*/  @P4 MOV R2, 0x400 ;  /* 0x0000040000024802 */ /* 0x000fc80000000f00 */
[----:B0-----:R-:W-:Y:S01]  /*a9e0*/  @P4 LEA R5, R3, R2, 0x18 ;  /* 0x0000000203054211 */ /* 0x001fe200078ec0ff */
[----:B------:R-:W-:-:S03]  /*a9f0*/  IMAD.WIDE.U32 R2, R4, -0x33333333, RZ ;  /* 0xcccccccd04027825 */ /* 0x000fc600078e00ff */
[----:B------:R0:W-:Y:S01]  /*aa00*/  @P4 SYNCS.ARRIVE.TRANS64.A1T0 RZ, [R5+URZ+0x88], RZ ;  /* 0x000088ff05ff49a7 */ /* 0x0001e2000810003f */
[----:B------:R-:W-:Y:S01]  /*aa10*/  IMAD.MOV.U32 R2, RZ, RZ, -0x1 ;  /* 0xffffffffff027424 */ /* 0x000fe200078e00ff */
[----:B0-----:R-:W-:Y:S02]  /*aa20*/  SHF.R.U32.HI R5, RZ, 0x2, R3 ;  /* 0x00000002ff057819 */ /* 0x001fe40000011603 */
[----:B------:R-:W-:-:S03]  /*aa30*/  SEL R3, RZ, 0x1, !P1 ;  /* 0x00000001ff037807 */ /* 0x000fc60004800000 */
[----:B------:R-:W-:Y:S01]  /*aa40*/  IMAD R7, R5, -0x5, R4 ;  /* 0xfffffffb05077824 */ /* 0x000fe200078e0204 */
[----:B------:R-:W-:Y:S02]  /*aa50*/  LOP3.LUT R0, R0, R3, RZ, 0x3c, !PT ;  /* 0x0000000300007212 */ /* 0x000fe400078e3cff */
[----:B------:R-:W-:Y:S02]  /*aa60*/  PRMT R3, RZ, 0x7610, R3 ;  /* 0x00007610ff037816 */ /* 0x000fe40000000003 */
[----:B------:R-:W-:Y:S02]  /*aa70*/  @P3 LOP3.LUT R0, R0, 0x1, R5, 0x78, !PT ;  /* 0x0000000100003812 */ /* 0x000fe400078e7805 */
[----:B--2---:R-:W-:-:S04]  /*aa80*/  IADD3 R18, P4, R18, R10, RZ ;  /* 0x0000000a12127210 */ /* 0x004fc80007f9e0ff */
[----:B------:R-:W-:Y:S01]  /*aa90*/  ISETP.GE.U32.AND P1, PT, R18, UR4, PT ;  /* 0x0000000412007c0c */ /* 0x000fe2000bf26070 */
[----:B------:R-:W-:-:S05]  /*aaa0*/  IMAD.X R17, R17, 0x1, R23, P4 ;  /* 0x0000000111117824 */ /* 0x000fca00020e0617 */
[----:B------:R-:W-:-:S13]  /*aab0*/  ISETP.GE.U32.AND.EX P1, PT, R17, UR5, PT, P1 ;  /* 0x0000000511007c0c */ /* 0x000fda000bf26110 */
[----:B------:R-:W-:Y:S05]  /*aac0*/  @P1 BRA `(.L_x_300) ;  /* 0x00000004005c1947 */ /* 0x000fea0003800000 */
[----:B------:R-:W0:Y:S01]  /*aad0*/  S2R R11, SR_CTAID.X ;  /* 0x00000000000b7919 */ /* 0x000e220000002500 */
[----:B------:R-:W-:Y:S01]  /*aae0*/  ULDC.64 UR4, c[0x0][0x628] ;  /* 0x00018a0000047ab9 */ /* 0x000fe20000000a00 */
[----:B------:R-:W1:Y:S01]  /*aaf0*/  LDC R12, c[0x0][0x144] ;  /* 0x00005100ff0c7b82 */ /* 0x000e620000000800 */
[----:B------:R-:W-:Y:S01]  /*ab00*/  ISETP.NE.U32.AND P1, PT, RZ, UR4, PT ;  /* 0x00000004ff007c0c */ /* 0x000fe2000bf25070 */
[----:B------:R-:W2:Y:S01]  /*ab10*/  S2R R9, SR_CTAID.Y ;  /* 0x0000000000097919 */ /* 0x000ea20000002600 */
[----:B------:R-:W-:Y:S01]  /*ab20*/  ULDC UR6, c[0x0][0x150] ;  /* 0x0000540000067ab9 */ /* 0x000fe20000000800 */
[----:B------:R-:W-:Y:S01]  /*ab30*/  ULDC UR7, c[0x0][0x630] ;  /* 0x00018c0000077ab9 */ /* 0x000fe20000000800 */
[----:B------:R-:W-:Y:S01]  /*ab40*/  ISETP.NE.AND.EX P1, PT, RZ, UR5, PT, P1 ;  /* 0x00000005ff007c0c */ /* 0x000fe2000bf25310 */
[----:B------:R-:W-:Y:S01]  /*ab50*/  IMAD.MOV.U32 R2, RZ, RZ, R18 ;  /* 0x000000ffff027224 */ /* 0x000fe200078e0012 */
[----:B0-----:R-:W-:-:S05]  /*ab60*/  I2FP.F32.U32 R3, R11 ;  /* 0x0000000b00037245 */ /* 0x001fca0000201000 */
[----:B------:R-:W-:Y:S01]  /*ab70*/  FMUL R14, R3, UR6 ;  /* 0x00000006030e7c20 */ /* 0x000fe20008400000 */
[----:B------:R-:W-:-:S05]  /*ab80*/  IMAD.MOV.U32 R3, RZ, RZ, R17 ;  /* 0x000000ffff037224 */ /* 0x000fca00078e0011 */
[----:B--2---:R-:W-:Y:S05]  /*ab90*/  @!P1 BRA `(.L_x_301) ;  /* 0x0000000000289947 */ /* 0x004fea0003800000 */
[----:B------:R-:W-:Y:S02]  /*aba0*/  ULDC UR6, c[0x0][0x634] ;  /* 0x00018d0000067ab9 */ /* 0x000fe40000000800 */
[----:B------:R-:W-:-:S05]  /*abb0*/  IADD3 R3, P1, R18, UR6, RZ ;  /* 0x0000000612037c10 */ /* 0x000fca000ff3e0ff */
[----:B------:R-:W-:-:S04]  /*abc0*/  IMAD.X R13, RZ, RZ, R17, P1 ;  /* 0x000000ffff0d7224 */ /* 0x000fc800008e0611 */
[----:B------:R-:W-:-:S04]  /*abd0*/  IMAD.WIDE.U32 R4, R13, UR4, RZ ;  /* 0x000000040d047c25 */ /* 0x000fc8000f8e00ff */
[----:B------:R-:W-:-:S04]  /*abe0*/  IMAD.WIDE.U32 R4, P1, R3, UR5, R4 ;  /* 0x0000000503047c25 */ /* 0x000fc8000f820004 */
[----:B------:R-:W-:-:S04]  /*abf0*/  IMAD.WIDE.U32 R2, R3, UR4, RZ ;  /* 0x0000000403027c25 */ /* 0x000fc8000f8e00ff */
[----:B------:R-:W-:Y:S01]  /*ac00*/  IMAD.MOV.U32 R2, RZ, RZ, R5 ;  /* 0x000000ffff027224 */ /* 0x000fe200078e0005 */
[----:B------:R-:W-:Y:S01]  /*ac10*/  IADD3 RZ, P3, R3, R4, RZ ;  /* 0x0000000403ff7210 */ /* 0x000fe20007f7e0ff */
[----:B------:R-:W-:-:S04]  /*ac20*/  IMAD.X R3, RZ, RZ, RZ, P1 ;  /* 0x000000ffff037224 */ /* 0x000fc800008e06ff */
[----:B------:R-:W-:-:S08]  /*ac30*/  IMAD.WIDE.U32.X R2, R13, UR5, R2, P3 ;  /* 0x000000050d027c25 */ /* 0x000fd000098e0402 */
.L_x_301:
[--C-:B------:R-:W-:Y:S01]  /*ac40*/  SHF.R.U64 R10, R2, UR7, R3.reuse ;  /* 0x00000007020a7c19 */ /* 0x100fe20008001203 */
[----:B------:R-:W0:Y:S01]  /*ac50*/  F2I.U32.TRUNC.NTZ R14, R14 ;  /* 0x0000000e000e7305 */ /* 0x000e22000020f000 */
[----:B------:R-:W-:Y:S01]  /*ac60*/  SHF.R.U32.HI R2, RZ, UR7, R3 ;  /* 0x00000007ff027c19 */ /* 0x000fe20008011603 */
[----:B------:R-:W-:Y:S01]  /*ac70*/  ULDC.64 UR4, c[0x0][0x620] ;  /* 0x0001880000047ab9 */ /* 0x000fe20000000a00 */
[----:B------:R-:W-:Y:S01]  /*ac80*/  IADD3 R5, P1, RZ, -R10, RZ ;  /* 0x8000000aff057210 */ /* 0x000fe20007f3e0ff */
[----:B------:R-:W-:Y:S01]  /*ac90*/  IMAD.MOV.U32 R3, RZ, RZ, R17 ;  /* 0x000000ffff037224 */ /* 0x000fe200078e0011 */
[----:B------:R-:W-:-:S03]  /*aca0*/  ULDC.64 UR6, c[0x0][0x640] ;  /* 0x0001900000067ab9 */ /* 0x000fc60000000a00 */
[----:B------:R-:W-:Y:S01]  /*acb0*/  IMAD.X R2, RZ, RZ, ~R2, P1 ;  /* 0x000000ffff027224 */ /* 0x000fe200008e0e02 */
[----:B------:R-:W-:-:S03]  /*acc0*/  ISETP.NE.U32.AND P1, PT, RZ, UR6, PT ;  /* 0x00000006ff007c0c */ /* 0x000fc6000bf25070 */
[----:B------:R-:W-:Y:S01]  /*acd0*/  IMAD R4, R2, UR4, RZ ;  /* 0x0000000402047c24 */ /* 0x000fe2000f8e02ff */
[----:B------:R-:W-:Y:S01]  /*ace0*/  ISETP.NE.AND.EX P1, PT, RZ, UR7, PT, P1 ;  /* 0x00000007ff007c0c */ /* 0x000fe2000bf25310 */
[----:B------:R-:W-:-:S04]  /*acf0*/  IMAD.MOV.U32 R2, RZ, RZ, R18 ;  /* 0x000000ffff027224 */ /* 0x000fc800078e0012 */
[----:B------:R-:W-:Y:S01]  /*ad00*/  IMAD.WIDE.U32 R2, R5, UR4, R2 ;  /* 0x0000000405027c25 */ /* 0x000fe2000f8e0002 */
[----:B------:R-:W-:-:S03]  /*ad10*/  ULDC UR4, c[0x0][0x618] ;  /* 0x0001860000047ab9 */ /* 0x000fc60000000800 */
[----:B------:R-:W-:Y:S01]  /*ad20*/  IMAD R5, R5, UR5, R4 ;  /* 0x0000000505057c24 */ /* 0x000fe2000f8e0204 */
[----:B------:R-:W-:Y:S01]  /*ad30*/  ULDC UR5, c[0x0][0x154] ;  /* 0x0000550000057ab9 */ /* 0x000fe20000000800 */
[----:B0-----:R-:W-:Y:S02]  /*ad40*/  IMAD.MOV R4, RZ, RZ, -R14 ;  /* 0x000000ffff047224 */ /* 0x001fe400078e0a0e */
[----:B------:R-:W0:Y:S01]  /*ad50*/  LDC R14, c[0x0][0x148] ;  /* 0x00005200ff0e7b82 */ /* 0x000e220000000800 */
[----:B------:R-:W-:Y:S02]  /*ad60*/  IMAD.IADD R3, R3, 0x1, R5 ;  /* 0x0000000103037824 */ /* 0x000fe400078e0205 */
[----:B-1----:R-:W-:Y:S01]  /*ad70*/  IMAD R11, R12, R4, R11 ;  /* 0x000000040c0b7224 */ /* 0x002fe200078e020b */
[----:B------:R-:W-:Y:S02]  /*ad80*/  I2FP.F32.U32 R4, R9 ;  /* 0x0000000900047245 */ /* 0x000fe40000201000 */
[----:B------:R-:W-:-:S02]  /*ad90*/  SHF.R.U64 R12, R2, UR4, R3 ;  /* 0x00000004020c7c19 */ /* 0x000fc40008001203 */
[----:B------:R-:W-:Y:S01]  /*ada0*/  SHF.R.U32.HI R3, RZ, UR4, R3 ;  /* 0x00000004ff037c19 */ /* 0x000fe20008011603 */
[----:B------:R-:W-:Y:S01]  /*adb0*/  FMUL R4, R4, UR5 ;  /* 0x0000000504047c20 */ /* 0x000fe20008400000 */
[----:B------:R-:W-:Y:S02]  /*adc0*/  ULDC UR4, c[0x0][0x608] ;  /* 0x0001820000047ab9 */ /* 0x000fe40000000800 */
[--C-:B------:R-:W-:Y:S01]  /*add0*/  SHF.R.U64 R15, R12, UR4, R3.reuse ;  /* 0x000000040c0f7c19 */ /* 0x100fe20008001203 */
[----:B------:R1:W2:Y:S01]  /*ade0*/  F2I.U32.TRUNC.NTZ R20, R4 ;  /* 0x0000000400147305 */ /* 0x0002a2000020f000 */
[----:B------:R-:W-:Y:S01]  /*adf0*/  SHF.R.U32.HI R2, RZ, UR4, R3 ;  /* 0x00000004ff027c19 */ /* 0x000fe20008011603 */
[----:B------:R-:W-:-:S03]  /*ae00*/  ULDC UR4, c[0x0][0x658] ;  /* 0x0001960000047ab9 */ /* 0x000fc60000000800 */
[--C-:B------:R-:W-:Y:S02]  /*ae10*/  SHF.R.U64 R13, R15, UR4, R2.reuse ;  /* 0x000000040f0d7c19 */ /* 0x100fe40008001202 */
[----:B------:R-:W-:-:S03]  /*ae20*/  SHF.R.U32.HI R19, RZ, UR4, R2 ;  /* 0x00000004ff137c19 */ /* 0x000fc60008011602 */
[----:B------:R-:W-:Y:S02]  /*ae30*/  IMAD.MOV.U32 R2, RZ, RZ, R13 ;  /* 0x000000ffff027224 */ /* 0x000fe400078e000d */
[----:B------:R-:W-:Y:S01]  /*ae40*/  IMAD.MOV.U32 R3, RZ, RZ, R19 ;  /* 0x000000ffff037224 */ /* 0x000fe200078e0013 */
[----:B-1----:R-:W-:Y:S06]  /*ae50*/  @!P1 BRA `(.L_x_302) ;  /* 0x0000000000289947 */ /* 0x002fec0003800000 */
        /* <DEDUP_REMOVED lines=10> */
.L_x_302:
[----:B------:R-:W1:Y:S01]  /*af00*/  LDC R4, c[0x0][0x65c] ;  /* 0x00019700ff047b82 */ /* 0x000e620000000800 */
[----:B------:R-:W-:Y:S01]  /*af10*/  ULDC UR4, c[0x0][0x648] ;  /* 0x0001920000047ab9 */ /* 0x000fe20000000800 */
[----:B------:R-:W-:Y:S01]  /*af20*/  LOP3.LUT R15, R15, UR16, RZ, 0xc0, !PT ;  /* 0x000000100f0f7c12 */ /* 0x000fe2000f8ec0ff */
[----:B--2---:R-:W-:Y:S01]  /*af30*/  IMAD.MOV R20, RZ, RZ, -R20 ;  /* 0x000000ffff147224 */ /* 0x004fe200078e0a14 */
[----:B------:R-:W-:Y:S01]  /*af40*/  SHF.R.U64 R2, R2, UR4, R3 ;  /* 0x0000000402027c19 */ /* 0x000fe20008001203 */
[----:B------:R-:W-:Y:S01]  /*af50*/  ULDC UR4, c[0x0][0x638] ;  /* 0x00018e0000047ab9 */ /* 0x000fe20000000800 */
[----:B------:R-:W-:Y:S01]  /*af60*/  LOP3.LUT R12, R12, UR15, RZ, 0xc0, !PT ;  /* 0x0000000f0c0c7c12 */ /* 0x000fe2000f8ec0ff */
[----:B------:R-:W-:Y:S01]  /*af70*/  ULDC UR5, c[0x0][0x610] ;  /* 0x0001840000057ab9 */ /* 0x000fe20000000800 */
[----:B------:R-:W-:Y:S01]  /*af80*/  IMAD.MOV.U32 R3, RZ, RZ, 0x1 ;  /* 0x00000001ff037424 */ /* 0x000fe200078e00ff */
[----:B-1----:R-:W-:Y:S01]  /*af90*/  ISETP.NE.AND P1, PT, R4, 0x1, PT ;  /* 0x000000010400780c */ /* 0x002fe20003f25270 */
[----:B------:R-:W-:-:S02]  /*afa0*/  IMAD.MOV R4, RZ, RZ, -R2 ;  /* 0x000000ffff047224 */ /* 0x000fc400078e0a02 */
[----:B------:R-:W-:Y:S02]  /*afb0*/  IMAD R2, R2, UR17, R15 ;  /* 0x0000001102027c24 */ /* 0x000fe4000f8e020f */
[----:B------:R-:W-:Y:S01]  /*afc0*/  IMAD R13, R4, UR4, R13 ;  /* 0x00000004040d7c24 */ /* 0x000fe2000f8e020d */
[----:B------:R-:W-:-:S07]  /*afd0*/  ULDC UR4, c[0x0][0x600] ;  /* 0x0001800000047ab9 */ /* 0x000fce0000000800 */
[----:B0-----:R-:W-:-:S04]  /*afe0*/  @P1 IMAD R11, R14, R20, R9 ;  /* 0x000000140e0b1224 */ /* 0x001fc800078e0209 */
[----:B------:R-:W-:Y:S02]  /*aff0*/  IMAD R11, R2, UR5, R11 ;  /* 0x00000005020b7c24 */ /* 0x000fe4000f8e020b */
[----:B------:R-:W-:-:S05]  /*b000*/  IMAD R2, R13, UR4, R12 ;  /* 0x000000040d027c24 */ /* 0x000fca000f8e020c */
[----:B------:R-:W-:Y:S02]  /*b010*/  SEL R22, R2, R11, !P1 ;  /* 0x0000000b02167207 */ /* 0x000fe40004800000 */
[----:B------:R-:W-:Y:S01]  /*b020*/  SEL R19, R11, R2, !P1 ;  /* 0x000000020b137207 */ /* 0x000fe20004800000 */
[----:B------:R-:W-:-:S07]  /*b030*/  IMAD.MOV.U32 R2, RZ, RZ, R10 ;  /* 0x000000ffff027224 */ /* 0x000fce00078e000a */
.L_x_300:
[----:B------:R-:W-:Y:S05]  /*b040*/  BSYNC B1 ;  /* 0x0000000000017941 */ /* 0x000fea0003800000 */
.L_x_299:
[----:B------:R-:W-:-:S13]  /*b050*/  LOP3.LUT P1, RZ, R3, 0xff, RZ, 0xc0, !PT ;  /* 0x000000ff03ff7812 */ /* 0x000fda000782c0ff */
[----:B------:R-:W-:Y:S05]  /*b060*/  @P1 BRA `(.L_x_303) ;  /* 0xfffffff400301947 */ /* 0x000fea000383ffff */
[----:B------:R-:W-:Y:S05]  /*b070*/  BSYNC B0 ;  /* 0x0000000000007941 */ /* 0x000fea0003800000 */
.L_x_291:
[----:B------:R-:W-:-:S03]  /*b080*/  UMOV UR4, 0xffffffff ;  /* 0xffffffff00047882 */ /* 0x000fc60000000000 */
[----:B------:R-:W-:Y:S05]  /*b090*/  BRA.DIV UR4, `(.L_x_304) ;  /* 0x0000000604647947 */ /* 0x000fea000b800000 */
[----:B------:R-:W-:-:S13]  /*b0a0*/  ELECT P6, URZ, PT ;  /* 0x00000000003f782f */ /* 0x000fda00038c0000 */
.L_x_321:
[----:B------:R-:W-:Y:S04]  /*b0b0*/  BSSY B0, `(.L_x_305) ;  /* 0x0000034000007945 */ /* 0x000fe80003800000 */
[----:B------:R-:W-:Y:S05]  /*b0c0*/  @!P6 BRA `(.L_x_306) ;  /* 0x0000000000c8e947 */ /* 0x000fea0003800000 */
[----:B------:R-:W-:-:S04]  /*b0d0*/  LOP3.LUT R16, R16, 0x2, RZ, 0xfc, !PT ;  /* 0x0000000210107812 */ /* 0x000fc800078efcff */
[----:B------:R-:W-:-:S13]  /*b0e0*/  ISETP.NE.AND P0, PT, R16, 0x3, PT ;  /* 0x000000031000780c */ /* 0x000fda0003f05270 */
[----:B------:R-:W-:Y:S05]  /*b0f0*/  @!P0 BRA `(.L_x_307) ;  /* 0x0000000000048947 */ /* 0x000fea0003800000 */
[----:B------:R-:W-:Y:S01]  /*b100*/  BPT.TRAP 0x1 ;  /* 0x000000040000795c */ /* 0x000fe20000300000 */
.L_x_307:
[----:B------:R-:W0:Y:S01]  /*b110*/  S2R R3, SR_CgaCtaId ;  /* 0x0000000000037919 */ /* 0x000e220000008800 */
[----:B------:R-:W-:Y:S02]  /*b120*/  MOV R2, 0x400 ;  /* 0x0000040000027802 */ /* 0x000fe40000000f00 */
[----:B------:R-:W-:Y:S02]  /*b130*/  SHF.L.U32 R4, R0, 0x1f, RZ ;  /* 0x0000001f00047819 */ /* 0x000fe400000006ff */
[----:B0-----:R-:W-:-:S05]  /*b140*/  LEA R2, R3, R2, 0x18 ;  /* 0x0000000203027211 */ /* 0x001fca00078ec0ff */
[----:B------:R-:W-:-:S04]  /*b150*/  VIADD R2, R2, 0x28 ;  /* 0x0000002802027836 */ /* 0x000fc80000000000 */
[C---:B------:R-:W-:Y:S02]  /*b160*/  IMAD R9, R7.reuse, 0x8, R2 ;  /* 0x0000000807097824 */ /* 0x040fe400078e0202 */
[----:B------:R-:W-:Y:S02]  /*b170*/  VIADD R7, R7, 0x1 ;  /* 0x0000000107077836 */ /* 0x000fe40000000000 */
[----:B------:R-:W0:Y:S03]  /*b180*/  SYNCS.PHASECHK.TRANS64.TRYWAIT P0, [R9+URZ], R4 ;  /* 0x00000004090075a7 */ /* 0x000e26000800017f */
[----:B------:R-:W-:-:S04]  /*b190*/  ISETP.NE.AND P1, PT, R7, 0x5, PT ;  /* 0x000000050700780c */ /* 0x000fc80003f25270 */
[----:B------:R-:W-:Y:S02]  /*b1a0*/  SEL R3, RZ, 0x1, P1 ;  /* 0x00000001ff037807 */ /* 0x000fe40000800000 */
[----:B------:R-:W-:Y:S02]  /*b1b0*/  SEL R7, R7, RZ, P1 ;  /* 0x000000ff07077207 */ /* 0x000fe40000800000 */
[----:B------:R-:W-:-:S03]  /*b1c0*/  LOP3.LUT R6, R0, R3, RZ, 0x3c, !PT ;  /* 0x0000000300067212 */ /* 0x000fc600078e3cff */
[----:B------:R-:W-:Y:S01]  /*b1d0*/  IMAD R8, R7, 0x8, R2 ;  /* 0x0000000807087824 */ /* 0x000fe200078e0202 */
[----:B------:R-:W-:Y:S01]  /*b1e0*/  SHF.L.U32 R5, R6, 0x1f, RZ ;  /* 0x0000001f06057819 */ /* 0x000fe200000006ff */
[----:B0-----:R-:W-:Y:S06]  /*b1f0*/  @!P0 BRA `(.L_x_308) ;  /* 0x00000004002c8947 */ /* 0x001fec0003800000 */
.L_x_322:
[----:B------:R-:W1:Y:S01]  /*b200*/  SYNCS.PHASECHK.TRANS64.TRYWAIT P0, [R8+URZ], R5 ;  /* 0x00000005080075a7 */ /* 0x000e62000800017f */
[----:B------:R-:W-:-:S05]  /*b210*/  VIADD R0, R7, 0x1 ;  /* 0x0000000107007836 */ /* 0x000fca0000000000 */
[----:B------:R-:W-:-:S04]  /*b220*/  ISETP.NE.AND P1, PT, R0, 0x5, PT ;  /* 0x000000050000780c */ /* 0x000fc80003f25270 */
[----:B------:R-:W-:Y:S02]  /*b230*/  SEL R3, RZ, 0x1, P1 ;  /* 0x00000001ff037807 */ /* 0x000fe40000800000 */
[----:B------:R-:W-:Y:S02]  /*b240*/  SEL R7, R0, RZ, P1 ;  /* 0x000000ff00077207 */ /* 0x000fe40000800000 */
[----:B------:R-:W-:-:S03]  /*b250*/  LOP3.LUT R6, R6, R3, RZ, 0x3c, !PT ;  /* 0x0000000306067212 */ /* 0x000fc600078e3cff */
[----:B0-----:R-:W-:Y:S01]  /*b260*/  IMAD R9, R7, 0x8, R2 ;  /* 0x0000000807097824 */ /* 0x001fe200078e0202 */
[----:B------:R-:W-:Y:S01]  /*b270*/  SHF.L.U32 R4, R6, 0x1f, RZ ;  /* 0x0000001f06047819 */ /* 0x000fe200000006ff */
[----:B-1----:R-:W-:Y:S06]  /*b280*/  @!P0 BRA `(.L_x_309) ;  /* 0x00000004001c8947 */ /* 0x002fec0003800000 */
.L_x_323:
[----:B------:R-:W1:Y:S01]  /*b290*/  SYNCS.PHASECHK.TRANS64.TRYWAIT P0, [R9+URZ], R4 ;  /* 0x00000004090075a7 */ /* 0x000e62000800017f */
[----:B------:R-:W-:-:S05]  /*b2a0*/  VIADD R0, R7, 0x1 ;  /* 0x0000000107007836 */ /* 0x000fca0000000000 */
[----:B------:R-:W-:-:S04]  /*b2b0*/  ISETP.NE.AND P1, PT, R0, 0x5, PT ;  /* 0x000000050000780c */ /* 0x000fc80003f25270 */
[----:B------:R-:W-:Y:S02]  /*b2c0*/  SEL R3, RZ, 0x1, P1 ;  /* 0x00000001ff037807 */ /* 0x000fe40000800000 */
[----:B------:R-:W-:Y:S02]  /*b2d0*/  SEL R7, R0, RZ, P1 ;  /* 0x000000ff00077207 */ /* 0x000fe40000800000 */
[----:B------:R-:W-:-:S03]  /*b2e0*/  LOP3.LUT R11, R6, R3, RZ, 0x3c, !PT ;  /* 0x00000003060b7212 */ /* 0x000fc600078e3cff */
[----:B------:R-:W-:Y:S01]  /*b2f0*/  IMAD R6, R7, 0x8, R2 ;  /* 0x0000000807067824 */ /* 0x000fe200078e0202 */
[----:B0-----:R-:W-:Y:S01]  /*b300*/  SHF.L.U32 R5, R11, 0x1f, RZ ;  /* 0x0000001f0b057819 */ /* 0x001fe200000006ff */
[----:B-1----:R-:W-:Y:S06]  /*b310*/  @!P0 BRA `(.L_x_310) ;  /* 0x00000004000c8947 */ /* 0x002fec0003800000 */
.L_x_324:
[----:B------:R-:W1:Y:S01]  /*b320*/  SYNCS.PHASECHK.TRANS64.TRYWAIT P0, [R6+URZ], R5 ;  /* 0x00000005060075a7 */ /* 0x000e62000800017f */
[----:B------:R-:W-:-:S05]  /*b330*/  VIADD R0, R7, 0x1 ;  /* 0x0000000107007836 */ /* 0x000fca0000000000 */
[----:B------:R-:W-:-:S04]  /*b340*/  ISETP.NE.AND P1, PT, R0, 0x5, PT ;  /* 0x000000050000780c */ /* 0x000fc80003f25270 */
[----:B0-----:R-:W-:Y:S02]  /*b350*/  SEL R4, RZ, 0x1, P1 ;  /* 0x00000001ff047807 */ /* 0x001fe40000800000 */
[----:B------:R-:W-:Y:S02]  /*b360*/  SEL R3, R0, RZ, P1 ;  /* 0x000000ff00037207 */ /* 0x000fe40000800000 */
[----:B------:R-:W-:Y:S01]  /*b370*/  LOP3.LUT R0, R11, R4, RZ, 0x3c, !PT ;  /* 0x000000040b007212 */ /* 0x000fe200078e3cff */
[----:B-1----:R-:W-:Y:S06]  /*b380*/  @!P0 BRA `(.L_x_311) ;  /* 0x0000000400048947 */ /* 0x002fec0003800000 */
.L_x_325:
[----:B------:R-:W-:Y:S01]  /*b390*/  IMAD R3, R3, 0x8, R2 ;  /* 0x0000000803037824 */ /* 0x000fe200078e0202 */
[----:B------:R-:W-:-:S07]  /*b3a0*/  SHF.L.U32 R0, R0, 0x1f, RZ ;  /* 0x0000001f00007819 */ /* 0x000fce00000006ff */
.L_x_312:
[----:B-1----:R1:W2:Y:S02]  /*b3b0*/  SYNCS.PHASECHK.TRANS64.TRYWAIT P0, [R3+URZ], R0 ;  /* 0x00000000030075a7 */ /* 0x0022a4000800017f */
[----:B--2---:R-:W-:Y:S05]  /*b3c0*/  @!P0 NANOSLEEP.SYNCS 0x989680 ;  /* 0x009896800000895d */ /* 0x004fea0003900000 */
[----:B------:R-:W2:Y:S02]  /*b3d0*/  @!P0 SYNCS.PHASECHK.TRANS64 P0, [R3+URZ], R0 ;  /* 0x00000000030085a7 */ /* 0x000ea4000800007f */
[----:B--2---:R-:W-:Y:S05]  /*b3e0*/  @!P0 BRA `(.L_x_312) ;  /* 0xfffffffc00f08947 */ /* 0x004fea000383ffff */
.L_x_306:
[----:B------:R-:W-:Y:S05]  /*b3f0*/  BSYNC B0 ;  /* 0x0000000000007941 */ /* 0x000fea0003800000 */
.L_x_305:
[----:B------:R-:W-:Y:S05]  /*b400*/  EXIT ;  /* 0x000000000000794d */ /* 0x000fea0003800000 */
.L_x_15:
[----:B-1----:R1:W2:Y:S02]  /*b410*/  SYNCS.PHASECHK.TRANS64.TRYWAIT P0, [R159+URZ], R0 ;  /* 0x000000009f0075a7 */ /* 0x0022a4000800017f */
[----:B--2---:R-:W-:Y:S05]  /*b420*/  @!P0 NANOSLEEP.SYNCS 0x989680 ;  /* 0x009896800000895d */ /* 0x004fea0003900000 */
[----:B------:R-:W2:Y:S02]  /*b430*/  @!P0 SYNCS.PHASECHK.TRANS64 P0, [R159+URZ], R0 ;  /* 0x000000009f0085a7 */ /* 0x000ea4000800007f */
[----:B--2---:R-:W-:Y:S05]  /*b440*/  @!P0 BRA `(.L_x_15) ;  /* 0xfffffffc00f08947 */ /* 0x004fea000383ffff */
[----:B------:R-:W-:Y:S05]  /*b450*/  BRA `(.L_x_313) ;  /* 0xffffff6000107947 */ /* 0x000fea000383ffff */
.L_x_20:
[----:B--2---:R2:W3:Y:S02]  /*b460*/  SYNCS.PHASECHK.TRANS64.TRYWAIT P1, [R3+URZ], R0 ;  /* 0x00000000030075a7 */ /* 0x0044e4000802017f */
[----:B---3--:R-:W-:Y:S05]  /*b470*/  @!P1 NANOSLEEP.SYNCS 0x989680 ;  /* 0x009896800000995d */ /* 0x008fea0003900000 */
[----:B------:R-:W3:Y:S02]  /*b480*/  @!P1 SYNCS.PHASECHK.TRANS64 P1, [R3+URZ], R0 ;  /* 0x00000000030095a7 */ /* 0x000ee4000802007f */
[----:B---3--:R-:W-:Y:S05]  /*b490*/  @!P1 BRA `(.L_x_20) ;  /* 0xfffffffc00f09947 */ /* 0x008fea000383ffff */
[----:B------:R-:W-:Y:S05]  /*b4a0*/  BRA `(.L_x_19) ;  /* 0xffffff60007c7947 */ /* 0x000fea000383ffff */
.L_x_25:
[----:B--2---:R-:W-:-:S04]  /*b4b0*/  IMAD.U32 R4, RZ, RZ, UR4 ;  /* 0x00000004ff047e24 */ /* 0x004fc8000f8e00ff */
[----:B------:R2:W3:Y:S03]  /*b4c0*/  SYNCS.PHASECHK.TRANS64.TRYWAIT P1, [R4+URZ], R3 ;  /* 0x00000003040075a7 */ /* 0x0004e6000802017f */
[----:B---3--:R-:W-:Y:S05]  /*b4d0*/  @!P1 NANOSLEEP.SYNCS 0x989680 ;  /* 0x009896800000995d */ /* 0x008fea0003900000 */
[----:B------:R-:W3:Y:S02]  /*b4e0*/  @!P1 SYNCS.PHASECHK.TRANS64 P1, [R4+URZ], R3 ;  /* 0x00000003040095a7 */ /* 0x000ee4000802007f */
[----:B---3--:R-:W-:Y:S05]  /*b4f0*/  @!P1 BRA `(.L_x_25) ;  /* 0xfffffffc00ec9947 */ /* 0x008fea000383ffff */
[----:B------:R-:W-:Y:S05]  /*b500*/  BRA `(.L_x_24) ;  /* 0xffffff6400587947 */ /* 0x000fea000383ffff */
.L_x_31:
[----:B-1----:R1:W2:Y:S02]  /*b510*/  SYNCS.PHASECHK.TRANS64.TRYWAIT P0, [R159+URZ+0x10], R0 ;  /* 0x000010009f0075a7 */ /* 0x0022a4000800017f */
[----:B--2---:R-:W-:Y:S05]  /*b520*/  @!P0 NANOSLEEP.SYNCS 0x989680 ;  /* 0x009896800000895d */ /* 0x004fea0003900000 */
[----:B------:R-:W2:Y:S02]  /*b530*/  @!P0 SYNCS.PHASECHK.TRANS64 P0, [R159+URZ+0x10], R0 ;  /* 0x000010009f0085a7 */ /* 0x000ea4000800007f */
[----:B--2---:R-:W-:Y:S05]  /*b540*/  @!P0 BRA `(.L_x_31) ;  /* 0xfffffffc00f08947 */ /* 0x004fea000383ffff */
[----:B------:R-:W-:Y:S05]  /*b550*/  BRA `(.L_x_314) ;  /* 0xffffff68009c7947 */ /* 0x000fea000383ffff */
.L_x_292:
[----:B------:R-:W-:Y:S01]  /*b560*/  BSSY B1, `(.L_x_315) ;  /* 0x0000006000017945 */ /* 0x000fe20003800000 */
[----:B------:R-:W-:-:S07]  /*b570*/  IMAD.MOV.U32 R15, RZ, RZ, -0x1 ;  /* 0xffffffffff0f7424 */ /* 0x000fce00078e00ff */
[----:B-----5:R-:W-:Y:S05]  /*b580*/  WARPSYNC.COLLECTIVE R15, `(.L_x_316) ;  /* 0x000000000f0c7348 */ /* 0x020fea0003c00000 */
[----:B------:R-:W-:Y:S02]  /*b590*/  ELECT P6, UR62, PT ;  /* 0x00000000003e782f */ /* 0x000fe400038c0000 */
[----:B------:R-:W-:Y:S01]  /*b5a0*/  MOV R14, UR62 ;  /* 0x0000003e000e7c02 */ /* 0x000fe20008000f00 */
[----:B-----5:R-:W-:Y:S10]  /*b5b0*/  ENDCOLLECTIVE ;  /* 0x000000000000791b */ /* 0x020ff40003800000 */
.L_x_316:
[----:B------:R-:W-:Y:S05]  /*b5c0*/  BSYNC B1 ;  /* 0x0000000000017941 */ /* 0x000fea0003800000 */
.L_x_315:
[----:B------:R-:W-:Y:S05]  /*b5d0*/  BRA `(.L_x_317) ;  /* 0xffffffec00e07947 */ /* 0x000fea000383ffff */
.L_x_295:
[----:B0-----:R0:W1:Y:S02]  /*b5e0*/  SYNCS.PHASECHK.TRANS64.TRYWAIT P1, [R10+URZ+0x28], R5 ;  /* 0x000028050a0075a7 */ /* 0x001064000802017f */
[----:B-1----:R-:W-:Y:S05]  /*b5f0*/  @!P1 NANOSLEEP.SYNCS 0x989680 ;  /* 0x009896800000995d */ /* 0x002fea0003900000 */
[----:B------:R-:W1:Y:S02]  /*b600*/  @!P1 SYNCS.PHASECHK.TRANS64 P1, [R10+URZ+0x28], R5 ;  /* 0x000028050a0095a7 */ /* 0x000e64000802007f */
[----:B-1----:R-:W-:Y:S05]  /*b610*/  @!P1 BRA `(.L_x_295) ;  /* 0xfffffffc00f09947 */ /* 0x002fea000383ffff */
[----:B------:R-:W-:Y:S05]  /*b620*/  BRA `(.L_x_318) ;  /* 0xfffffff000147947 */ /* 0x000fea000383ffff */
.L_x_304:
[----:B------:R-:W-:Y:S01]  /*b630*/  BSSY B0, `(.L_x_319) ;  /* 0x0000006000007945 */ /* 0x000fe20003800000 */
[----:B------:R-:W-:-:S07]  /*b640*/  IMAD.MOV.U32 R15, RZ, RZ, -0x1 ;  /* 0xffffffffff0f7424 */ /* 0x000fce00078e00ff */
[----:B-----5:R-:W-:Y:S05]  /*b650*/  WARPSYNC.COLLECTIVE R15, `(.L_x_320) ;  /* 0x000000000f0c7348 */ /* 0x020fea0003c00000 */
[----:B------:R-:W-:Y:S02]  /*b660*/  ELECT P6, UR62, PT ;  /* 0x00000000003e782f */ /* 0x000fe400038c0000 */
[----:B------:R-:W-:Y:S01]  /*b670*/  MOV R14, UR62 ;  /* 0x0000003e000e7c02 */ /* 0x000fe20008000f00 */
[----:B-----5:R-:W-:Y:S10]  /*b680*/  ENDCOLLECTIVE ;  /* 0x000000000000791b */ /* 0x020ff40003800000 */
.L_x_320:
[----:B------:R-:W-:Y:S05]  /*b690*/  BSYNC B0 ;  /* 0x0000000000007941 */ /* 0x000fea0003800000 */
.L_x_319:
[----:B------:R-:W-:Y:S05]  /*b6a0*/  BRA `(.L_x_321) ;  /* 0xfffffff800807947 */ /* 0x000fea000383ffff */
.L_x_308:
[----:B0-----:R0:W1:Y:S02]  /*b6b0*/  SYNCS.PHASECHK.TRANS64.TRYWAIT P0, [R9+URZ], R4 ;  /* 0x00000004090075a7 */ /* 0x001064000800017f */
[----:B-1----:R-:W-:Y:S05]  /*b6c0*/  @!P0 NANOSLEEP.SYNCS 0x989680 ;  /* 0x009896800000895d */ /* 0x002fea0003900000 */
[----:B------:R-:W1:Y:S02]  /*b6d0*/  @!P0 SYNCS.PHASECHK.TRANS64 P0, [R9+URZ], R4 ;  /* 0x00000004090085a7 */ /* 0x000e64000800007f */
[----:B-1----:R-:W-:Y:S05]  /*b6e0*/  @!P0 BRA `(.L_x_308) ;  /* 0xfffffffc00f08947 */ /* 0x002fea000383ffff */
[----:B------:R-:W-:Y:S05]  /*b6f0*/  BRA `(.L_x_322) ;  /* 0xfffffff800c07947 */ /* 0x000fea000383ffff */
.L_x_309:
[----:B0-----:R0:W1:Y:S02]  /*b700*/  SYNCS.PHASECHK.TRANS64.TRYWAIT P0, [R8+URZ], R5 ;  /* 0x00000005080075a7 */ /* 0x001064000800017f */
[----:B-1----:R-:W-:Y:S05]  /*b710*/  @!P0 NANOSLEEP.SYNCS 0x989680 ;  /* 0x009896800000895d */ /* 0x002fea0003900000 */
[----:B------:R-:W1:Y:S02]  /*b720*/  @!P0 SYNCS.PHASECHK.TRANS64 P0, [R8+URZ], R5 ;  /* 0x00000005080085a7 */ /* 0x000e64000800007f */
[----:B-1----:R-:W-:Y:S05]  /*b730*/  @!P0 BRA `(.L_x_309) ;  /* 0xfffffffc00f08947 */ /* 0x002fea000383ffff */
[----:B------:R-:W-:Y:S05]  /*b740*/  BRA `(.L_x_323) ;  /* 0xfffffff800d07947 */ /* 0x000fea000383ffff */
.L_x_310:
[----:B0-----:R0:W1:Y:S02]  /*b750*/  SYNCS.PHASECHK.TRANS64.TRYWAIT P0, [R9+URZ], R4 ;  /* 0x00000004090075a7 */ /* 0x001064000800017f */
[----:B-1----:R-:W-:Y:S05]  /*b760*/  @!P0 NANOSLEEP.SYNCS 0x989680 ;  /* 0x009896800000895d */ /* 0x002fea0003900000 */
[----:B------:R-:W1:Y:S02]  /*b770*/  @!P0 SYNCS.PHASECHK.TRANS64 P0, [R9+URZ], R4 ;  /* 0x00000004090085a7 */ /* 0x000e64000800007f */
[----:B-1----:R-:W-:Y:S05]  /*b780*/  @!P0 BRA `(.L_x_310) ;  /* 0xfffffffc00f08947 */ /* 0x002fea000383ffff */
[----:B------:R-:W-:Y:S05]  /*b790*/  BRA `(.L_x_324) ;  /* 0xfffffff800e07947 */ /* 0x000fea000383ffff */
.L_x_311:
[----:B0-----:R0:W1:Y:S02]  /*b7a0*/  SYNCS.PHASECHK.TRANS64.TRYWAIT P0, [R6+URZ], R5 ;  /* 0x00000005060075a7 */ /* 0x001064000800017f */
[----:B-1----:R-:W-:Y:S05]  /*b7b0*/  @!P0 NANOSLEEP.SYNCS 0x989680 ;  /* 0x009896800000895d */ /* 0x002fea0003900000 */
[----:B------:R-:W1:Y:S02]  /*b7c0*/  @!P0 SYNCS.PHASECHK.TRANS64 P0, [R6+URZ], R5 ;  /* 0x00000005060085a7 */ /* 0x000e64000800007f */
[----:B-1----:R-:W-:Y:S05]  /*b7d0*/  @!P0 BRA `(.L_x_311) ;  /* 0xfffffffc00f08947 */ /* 0x002fea000383ffff */
[----:B------:R-:W-:Y:S05]  /*b7e0*/  BRA `(.L_x_325) ;  /* 0xfffffff800e87947 */ /* 0x000fea000383ffff */
.L_x_326:
[----:B------:R-:W-:-:S00]  /*b7f0*/  BRA `(.L_x_326) ;  /* 0xfffffffc00fc7947 */ /* 0x000fc0000383ffff */
[----:B------:R-:W-:-:S00]  /*b800*/  NOP ;  /* 0x0000000000007918 */ /* 0x000fc00000000000 */
[----:B------:R-:W-:-:S00]  /*b810*/  NOP ;  /* 0x0000000000007918 */ /* 0x000fc00000000000 */
[----:B------:R-:W-:-:S00]  /*b820*/  NOP ;  /* 0x0000000000007918 */ /* 0x000fc00000000000 */
[----:B------:R-:W-:-:S00]  /*b830*/  NOP ;  /* 0x0000000000007918 */ /* 0x000fc00000000000 */
[----:B------:R-:W-:-:S00]  /*b840*/  NOP ;  /* 0x0000000000007918 */ /* 0x000fc00000000000 */
[----:B------:R-:W-:-:S00]  /*b850*/  NOP ;  /* 0x0000000000007918 */ /* 0x000fc00000000000 */
[----:B------:R-:W-:-:S00]  /*b860*/  NOP ;  /* 0x0000000000007918 */ /* 0x000fc00000000000 */
[----:B------:R-:W-:-:S00]  /*b870*/  NOP ;  /* 0x0000000000007918 */ /* 0x000fc00000000000 */
.L_x_327:


//--------------------- .nv.global.init           --------------------------
	.section	.nv.global.init,"aw",@progbits
.nv.global.init:
	.type		$str$22,@object
	.size		$str$22,($str$23 - $str$22)
$str$22:
        /*0000*/ 	.byte	0x6b, 0x5f, 0x74, 0x69, 0x6c, 0x65, 0x5f, 0x63, 0x6f, 0x75, 0x6e, 0x74, 0x20, 0x3e, 0x3d, 0x20
        /*0010*/ 	.byte	0x31, 0x00
	.type		$str$23,@object
	.size		$str$23,(__unnamed_1 - $str$23)
$str$23:
        /*0012*/ 	.byte	0x2f, 0x74, 0x6d, 0x70, 0x2f, 0x63, 0x75, 0x74, 0x6c, 0x61, 0x73, 0x73, 0x5f, 0x73, 0x77, 0x65
        /*0022*/ 	.byte	0x65, 0x70, 0x5f, 0x73, 0x72, 0x63, 0x2f, 0x69, 0x6e, 0x63, 0x6c, 0x75, 0x64, 0x65, 0x2f, 0x63
        /*0032*/ 	.byte	0x75, 0x74, 0x6c, 0x61, 0x73, 0x73, 0x2f, 0x67, 0x65, 0x6d, 0x6d, 0x2f, 0x63, 0x6f, 0x6c, 0x6c
        /*0042*/ 	.byte	0x65, 0x63, 0x74, 0x69, 0x76, 0x65, 0x2f, 0x73, 0x6d, 0x39, 0x30, 0x5f, 0x6d, 0x6d, 0x61, 0x5f
        /*0052*/ 	.byte	0x74, 0x6d, 0x61, 0x5f, 0x67, 0x6d, 0x6d, 0x61, 0x5f, 0x73, 0x73, 0x5f, 0x77, 0x61, 0x72, 0x70
        /*0062*/ 	.byte	0x73, 0x70, 0x65, 0x63, 0x69, 0x61, 0x6c, 0x69, 0x7a, 0x65, 0x64, 0x2e, 0x68, 0x70, 0x70, 0x00
	.type		__unnamed_1,@object
	.size		__unnamed_1,(.L_0 - __unnamed_1)
__unnamed_1:
        /*0072*/ 	.byte	0x76, 0x6f, 0x69, 0x64, 0x20, 0x63, 0x75, 0x74, 0x6c, 0x61, 0x73, 0x73, 0x3a, 0x3a, 0x67, 0x65
        /* <DEDUP_REMOVED lines=180> */
        /*0bc2*/ 	.byte	0x5d, 0x00
.L_0:


//--------------------- .nv.shared._ZN7cutlass13device_kernelINS_4gemm6kernel13GemmUniversalIN4cute5tupleIJiiiiEEENS1_10collective13CollectiveMmaINS1_34MainloopSm90TmaGmmaWarpSpecializedILi5ENS5_IJNS4_1CILi1EEESB_SB_EEENS1_32KernelTmaWarpSpecializedPingpongEEENS5_IJNSA_ILi64EEENSA_ILi256EEESF_EEENS_10bfloat16_tENS5_IJlSB_lEEESI_SJ_NS4_8TiledMMAINS4_8MMA_AtomIJNS4_4SM904GMMA28MMA_64x256x16_F32BF16BF16_SSILNSN_5MajorE0ELSP_0ELNSN_7ScaleInE1ELSQ_1EEEEEENS4_6LayoutISC_NS5_IJNSA_ILi0EEESU_SU_EEEEENS5_IJNS4_10UnderscoreESX_SX_EEEEENS4_13SM90_TMA_LOADENS4_14ComposedLayoutINS4_7SwizzleILi3ELi4ELi3EEENS4_18smem_ptr_flag_bitsILi16EEENST_INS5_IJNSA_ILi8EEESF_EEENS5_IJSF_SB_EEEEEEEvNS4_8identityES10_S1A_vS1B_EENS_8epilogue10collective6detail29Sm90TmaWarpSpecializedAdapterINS1E_15DefaultEpilogueISI_SJ_SJ_NS1D_6thread17LinearCombinationISI_Li1EffLNS1I_9ScaleType4KindE0ELNS_15FloatRoundStyleE2ESI_EENS1_15EpilogueDefaultEEEEEvvEEEEvNT_6ParamsE --------------------------
	.section	.nv.shared._ZN7cutlass13device_kernelINS_4gemm6kernel13GemmUniversalIN4cute5tupleIJiiiiEEENS1_10collective13CollectiveMmaINS1_34MainloopSm90TmaGmmaWarpSpecializedILi5ENS5_IJNS4_1CILi1EEESB_SB_EEENS1_32KernelTmaWarpSpecializedPingpongEEENS5_IJNSA_ILi64EEENSA_ILi256EEESF_EEENS_10bfloat16_tENS5_IJlSB_lEEESI_SJ_NS4_8TiledMMAINS4_8MMA_AtomIJNS4_4SM904GMMA28MMA_64x256x16_F32BF16BF16_SSILNSN_5MajorE0ELSP_0ELNSN_7ScaleInE1ELSQ_1EEEEEENS4_6LayoutISC_NS5_IJNSA_ILi0EEESU_SU_EEEEENS5_IJNS4_10UnderscoreESX_SX_EEEEENS4_13SM90_TMA_LOADENS4_14ComposedLayoutINS4_7SwizzleILi3ELi4ELi3EEENS4_18smem_ptr_flag_bitsILi16EEENST_INS5_IJNSA_ILi8EEESF_EEENS5_IJSF_SB_EEEEEEEvNS4_8identityES10_S1A_vS1B_EENS_8epilogue10collective6detail29Sm90TmaWarpSpecializedAdapterINS1E_15DefaultEpilogueISI_SJ_SJ_NS1D_6thread17LinearCombinationISI_Li1EffLNS1I_9ScaleType4KindE0ELNS_15FloatRoundStyleE2ESI_EENS1_15EpilogueDefaultEEEEEvvEEEEvNT_6ParamsE,"aw",@nobits
	.sectionflags	@""
	.align	16
	.zero		1024


//--------------------- .nv.shared.reserved.0     --------------------------
	.section	.nv.shared.reserved.0,"aw",@nobits
	.weak		__nv_reservedSMEM_offset_0_alias
	.size		__nv_reservedSMEM_offset_0_alias, 0, 0
	.other		__nv_reservedSMEM_offset_0_alias,@"STO_CUDA_RESERVED_SHARED STV_DEFAULT"
__nv_reservedSMEM_offset_0_alias:
	.zero		0


//--------------------- .nv.global                --------------------------
	.section	.nv.global,"aw",@nobits
.nv.global:
	.type		_ZN39_INTERNAL_750b3f9c_4_k_cu_a4a5928d_27944cute1_E,@object
	.size		_ZN39_INTERNAL_750b3f9c_4_k_cu_a4a5928d_27944cute1_E,(_ZN39_INTERNAL_750b3f9c_4_k_cu_a4a5928d_27944cuda3std3__45__cpo6cbeginE - _ZN39_INTERNAL_750b3f9c_4_k_cu_a4a5928d_27944cute1_E)
_ZN39_INTERNAL_750b3f9c_4_k_cu_a4a5928d_27944cute1_E:
	.zero		1
	.type		_ZN39_INTERNAL_750b3f9c_4_k_cu_a4a5928d_27944cuda3std3__45__cpo6cbeginE,@object
	.size		_ZN39_INTERNAL_750b3f9c_4_k_cu_a4a5928d_27944cuda3std3__45__cpo6cbeginE,(_ZN39_INTERNAL_750b3f9c_4_k_cu_a4a5928d_27944cuda3std3__48in_placeE - _ZN39_INTERNAL_750b3f9c_4_k_cu_a4a5928d_27944cuda3std3__45__cpo6cbeginE)
_ZN39_INTERNAL_750b3f9c_4_k_cu_a4a5928d_27944cuda3std3__45__cpo6cbeginE:
	.zero		1
	.type		_ZN39_INTERNAL_750b3f9c_4_k_cu_a4a5928d_27944cuda3std3__48in_placeE,@object
	.size		_ZN39_INTERNAL_750b3f9c_4_k_cu_a4a5928d_27944cuda3std3__48in_placeE,(_ZN39_INTERNAL_750b3f9c_4_k_cu_a4a5928d_27944cuda3std6ranges3__45__cpo9iter_moveE - _ZN39_INTERNAL_750b3f9c_4_k_cu_a4a5928d_27944cuda3std3__48in_placeE)
_ZN39_INTERNAL_750b3f9c_4_k_cu_a4a5928d_27944cuda3std3__48in_placeE:
	.zero		1
	.type		_ZN39_INTERNAL_750b3f9c_4_k_cu_a4a5928d_27944cuda3std6ranges3__45__cpo9iter_moveE,@object
	.size		_ZN39_INTERNAL_750b3f9c_4_k_cu_a4a5928d_27944cuda3std6ranges3__45__cpo9iter_moveE,(_ZN39_INTERNAL_750b3f9c_4_k_cu_a4a5928d_27944cuda3std3__45__cpo5beginE - _ZN39_INTERNAL_750b3f9c_4_k_cu_a4a5928d_27944cuda3std6ranges3__45__cpo9iter_moveE)
_ZN39_INTERNAL_750b3f9c_4_k_cu_a4a5928d_27944cuda3std6ranges3__45__cpo9iter_moveE:
	.zero		1
	.type		_ZN39_INTERNAL_750b3f9c_4_k_cu_a4a5928d_27944cuda3std3__45__cpo5beginE,@object
	.size		_ZN39_INTERNAL_750b3f9c_4_k_cu_a4a5928d_27944cuda3std3__45__cpo5beginE,(_ZN39_INTERNAL_750b3f9c_4_k_cu_a4a5928d_27944cuda3std3__441_GLOBAL__N__750b3f9c_4_k_cu_a4a5928d_27946ignoreE - _ZN39_INTERNAL_750b3f9c_4_k_cu_a4a5928d_27944cuda3std3__45__cpo5beginE)
_ZN39_INTERNAL_750b3f9c_4_k_cu_a4a5928d_27944cuda3std3__45__cpo5beginE:
	.zero		1
	.type		_ZN39_INTERNAL_750b3f9c_4_k_cu_a4a5928d_27944cuda3std3__441_GLOBAL__N__750b3f9c_4_k_cu_a4a5928d_27946ignoreE,@object
	.size		_ZN39_INTERNAL_750b3f9c_4_k_cu_a4a5928d_27944cuda3std3__441_GLOBAL__N__750b3f9c_4_k_cu_a4a5928d_27946ignoreE,(_ZN39_INTERNAL_750b3f9c_4_k_cu_a4a5928d_27944cute7productE - _ZN39_INTERNAL_750b3f9c_4_k_cu_a4a5928d_27944cuda3std3__441_GLOBAL__N__750b3f9c_4_k_cu_a4a5928d_27946ignoreE)
_ZN39_INTERNAL_750b3f9c_4_k_cu_a4a5928d_27944cuda3std3__441_GLOBAL__N__750b3f9c_4_k_cu_a4a5928d_27946ignoreE:
	.zero		1
	.type		_ZN39_INTERNAL_750b3f9c_4_k_cu_a4a5928d_27944cute7productE,@object
	.size		_ZN39_INTERNAL_750b3f9c_4_k_cu_a4a5928d_27944cute7productE,(_ZN39_INTERNAL_750b3f9c_4_k_cu_a4a5928d_27944cuda3std3__45__cpo3endE - _ZN39_INTERNAL_750b3f9c_4_k_cu_a4a5928d_27944cute7productE)
_ZN39_INTERNAL_750b3f9c_4_k_cu_a4a5928d_27944cute7productE:
	.zero		1
	.type		_ZN39_INTERNAL_750b3f9c_4_k_cu_a4a5928d_27944cuda3std3__45__cpo3endE,@object
	.size		_ZN39_INTERNAL_750b3f9c_4_k_cu_a4a5928d_27944cuda3std3__45__cpo3endE,(_ZN39_INTERNAL_750b3f9c_4_k_cu_a4a5928d_27944cuda3std3__419piecewise_constructE - _ZN39_INTERNAL_750b3f9c_4_k_cu_a4a5928d_27944cuda3std3__45__cpo3endE)
_ZN39_INTERNAL_750b3f9c_4_k_cu_a4a5928d_27944cuda3std3__45__cpo3endE:
	.zero		1
	.type		_ZN39_INTERNAL_750b3f9c_4_k_cu_a4a5928d_27944cuda3std3__419piecewise_constructE,@object
	.size		_ZN39_INTERNAL_750b3f9c_4_k_cu_a4a5928d_27944cuda3std3__419piecewise_constructE,(_ZN39_INTERNAL_750b3f9c_4_k_cu_a4a5928d_27944cuda3std3__45__cpo4cendE - _ZN39_INTERNAL_750b3f9c_4_k_cu_a4a5928d_27944cuda3std3__419piecewise_constructE)
_ZN39_INTERNAL_750b3f9c_4_k_cu_a4a5928d_27944cuda3std3__419piecewise_constructE:
	.zero		1
	.type		_ZN39_INTERNAL_750b3f9c_4_k_cu_a4a5928d_27944cuda3std3__45__cpo4cendE,@object
	.size		_ZN39_INTERNAL_750b3f9c_4_k_cu_a4a5928d_27944cuda3std3__45__cpo4cendE,(_ZN39_INTERNAL_750b3f9c_4_k_cu_a4a5928d_27944cuda3std6ranges3__45__cpo4swapE - _ZN39_INTERNAL_750b3f9c_4_k_cu_a4a5928d_27944cuda3std3__45__cpo4cendE)
_ZN39_INTERNAL_750b3f9c_4_k_cu_a4a5928d_27944cuda3std3__45__cpo4cendE:
	.zero		1
	.type		_ZN39_INTERNAL_750b3f9c_4_k_cu_a4a5928d_27944cuda3std6ranges3__45__cpo4swapE,@object
	.size		_ZN39_INTERNAL_750b3f9c_4_k_cu_a4a5928d_27944cuda3std6ranges3__45__cpo4swapE,(.L_8 - _ZN39_INTERNAL_750b3f9c_4_k_cu_a4a5928d_27944cuda3std6ranges3__45__cpo4swapE)
_ZN39_INTERNAL_750b3f9c_4_k_cu_a4a5928d_27944cuda3std6ranges3__45__cpo4swapE:
	.zero		1
.L_8:


//--------------------- .nv.constant0._ZN7cutlass13device_kernelINS_4gemm6kernel13GemmUniversalIN4cute5tupleIJiiiiEEENS1_10collective13CollectiveMmaINS1_34MainloopSm90TmaGmmaWarpSpecializedILi5ENS5_IJNS4_1CILi1EEESB_SB_EEENS1_32KernelTmaWarpSpecializedPingpongEEENS5_IJNSA_ILi64EEENSA_ILi256EEESF_EEENS_10bfloat16_tENS5_IJlSB_lEEESI_SJ_NS4_8TiledMMAINS4_8MMA_AtomIJNS4_4SM904GMMA28MMA_64x256x16_F32BF16BF16_SSILNSN_5MajorE0ELSP_0ELNSN_7ScaleInE1ELSQ_1EEEEEENS4_6LayoutISC_NS5_IJNSA_ILi0EEESU_SU_EEEEENS5_IJNS4_10UnderscoreESX_SX_EEEEENS4_13SM90_TMA_LOADENS4_14ComposedLayoutINS4_7SwizzleILi3ELi4ELi3EEENS4_18smem_ptr_flag_bitsILi16EEENST_INS5_IJNSA_ILi8EEESF_EEENS5_IJSF_SB_EEEEEEEvNS4_8identityES10_S1A_vS1B_EENS_8epilogue10collective6detail29Sm90TmaWarpSpecializedAdapterINS1E_15DefaultEpilogueISI_SJ_SJ_NS1D_6thread17LinearCombinationISI_Li1EffLNS1I_9ScaleType4KindE0ELNS_15FloatRoundStyleE2ESI_EENS1_15EpilogueDefaultEEEEEvvEEEEvNT_6ParamsE --------------------------
	.section	.nv.constant0._ZN7cutlass13device_kernelINS_4gemm6kernel13GemmUniversalIN4cute5tupleIJiiiiEEENS1_10collective13CollectiveMmaINS1_34MainloopSm90TmaGmmaWarpSpecializedILi5ENS5_IJNS4_1CILi1EEESB_SB_EEENS1_32KernelTmaWarpSpecializedPingpongEEENS5_IJNSA_ILi64EEENSA_ILi256EEESF_EEENS_10bfloat16_tENS5_IJlSB_lEEESI_SJ_NS4_8TiledMMAINS4_8MMA_AtomIJNS4_4SM904GMMA28MMA_64x256x16_F32BF16BF16_SSILNSN_5MajorE0ELSP_0ELNSN_7ScaleInE1ELSQ_1EEEEEENS4_6LayoutISC_NS5_IJNSA_ILi0EEESU_SU_EEEEENS5_IJNS4_10UnderscoreESX_SX_EEEEENS4_13SM90_TMA_LOADENS4_14ComposedLayoutINS4_7SwizzleILi3ELi4ELi3EEENS4_18smem_ptr_flag_bitsILi16EEENST_INS5_IJNSA_ILi8EEESF_EEENS5_IJSF_SB_EEEEEEEvNS4_8identityES10_S1A_vS1B_EENS_8epilogue10collective6detail29Sm90TmaWarpSpecializedAdapterINS1E_15DefaultEpilogueISI_SJ_SJ_NS1D_6thread17LinearCombinationISI_Li1EffLNS1I_9ScaleType4KindE0ELNS_15FloatRoundStyleE2ESI_EENS1_15EpilogueDefaultEEEEEvvEEEEvNT_6ParamsE,"a",@progbits
	.sectionflags	@""
	.align	4
.nv.constant0._ZN7cutlass13device_kernelINS_4gemm6kernel13GemmUniversalIN4cute5tupleIJiiiiEEENS1_10collective13CollectiveMmaINS1_34MainloopSm90TmaGmmaWarpSpecializedILi5ENS5_IJNS4_1CILi1EEESB_SB_EEENS1_32KernelTmaWarpSpecializedPingpongEEENS5_IJNSA_ILi64EEENSA_ILi256EEESF_EEENS_10bfloat16_tENS5_IJlSB_lEEESI_SJ_NS4_8TiledMMAINS4_8MMA_AtomIJNS4_4SM904GMMA28MMA_64x256x16_F32BF16BF16_SSILNSN_5MajorE0ELSP_0ELNSN_7ScaleInE1ELSQ_1EEEEEENS4_6LayoutISC_NS5_IJNSA_ILi0EEESU_SU_EEEEENS5_IJNS4_10UnderscoreESX_SX_EEEEENS4_13SM90_TMA_LOADENS4_14ComposedLayoutINS4_7SwizzleILi3ELi4ELi3EEENS4_18smem_ptr_flag_bitsILi16EEENST_INS5_IJNSA_ILi8EEESF_EEENS5_IJSF_SB_EEEEEEEvNS4_8identityES10_S1A_vS1B_EENS_8epilogue10collective6detail29Sm90TmaWarpSpecializedAdapterINS1E_15DefaultEpilogueISI_SJ_SJ_NS1D_6thread17LinearCombinationISI_Li1EffLNS1I_9ScaleType4KindE0ELNS_15FloatRoundStyleE2ESI_EENS1_15EpilogueDefaultEEEEEvvEEEEvNT_6ParamsE:
	.zero		1664


//--------------------- SYMBOLS --------------------------

	.type		.nv.reservedSmem.offset0,@object
	.size		.nv.reservedSmem.offset0,0x4
	.type		__assertfail,@function
